//
// Generated by NVIDIA NVVM Compiler
//
// Compiler Build ID: CL-36424714
// Cuda compilation tools, release 13.0, V13.0.88
// Based on NVVM 20.0.0
//

.version 9.0
.target sm_100
.address_size 64

	// .globl	_Z12setup_randomP17curandStateXORWOW
.global .align 4 .b8 precalc_xorwow_matrix[102400];
.global .align 4 .b8 precalc_xorwow_offset_matrix[102400];
.global .align 4 .b8 mrg32k3aM1[2304];
.global .align 4 .b8 mrg32k3aM2[2304];
.global .align 4 .b8 mrg32k3aM1SubSeq[2016];
.global .align 4 .b8 mrg32k3aM2SubSeq[2016];
.global .align 4 .b8 mrg32k3aM1Seq[2304];
.global .align 4 .b8 mrg32k3aM2Seq[2304];
.const .align 8 .b8 __cr_lgamma_table[72];

.visible .entry _Z12setup_randomP17curandStateXORWOW(
	.param .u64 .ptr .align 1 _Z12setup_randomP17curandStateXORWOW_param_0
)
{
	.reg .pred 	%p<24>;
	.reg .b32 	%r<406>;
	.reg .b64 	%rd<18>;

	ld.param.u64 	%rd8, [_Z12setup_randomP17curandStateXORWOW_param_0];
	cvta.to.global.u64 	%rd9, %rd8;
	mov.u32 	%r182, %tid.x;
	mov.u32 	%r183, %ctaid.x;
	shl.b32 	%r184, %r183, 7;
	add.s32 	%r185, %r184, %r182;
	cvt.s64.s32 	%rd17, %r185;
	mul.wide.s32 	%rd10, %r185, 48;
	add.s64 	%rd2, %rd9, %rd10;
	mov.b32 	%r186, 1593684748;
	mov.b32 	%r187, 832094735;
	st.global.v2.u32 	[%rd2], {%r187, %r186};
	mov.b32 	%r188, -123459836;
	mov.b32 	%r189, 1111207954;
	st.global.v2.u32 	[%rd2+8], {%r189, %r188};
	mov.b32 	%r190, 1476011280;
	mov.b32 	%r191, -589760388;
	st.global.v2.u32 	[%rd2+16], {%r191, %r190};
	setp.eq.s32 	%p1, %r185, 0;
	@%p1 bra 	$L__BB0_42;
	mov.b32 	%r312, 0;
	mov.u64 	%rd12, precalc_xorwow_matrix;
$L__BB0_2:
	and.b64  	%rd4, %rd17, 3;
	setp.eq.s64 	%p2, %rd4, 0;
	@%p2 bra 	$L__BB0_41;
	mul.wide.u32 	%rd11, %r312, 3200;
	add.s64 	%rd5, %rd12, %rd11;
	cvt.u32.u64 	%r2, %rd4;
	mov.b32 	%r313, 0;
$L__BB0_4:
	mov.b32 	%r326, 0;
	mov.u32 	%r327, %r326;
	mov.u32 	%r328, %r326;
	mov.u32 	%r329, %r326;
	mov.u32 	%r330, %r326;
	mov.u32 	%r319, %r326;
$L__BB0_5:
	mul.wide.u32 	%rd13, %r319, 4;
	add.s64 	%rd14, %rd2, %rd13;
	ld.global.u32 	%r10, [%rd14+4];
	shl.b32 	%r11, %r319, 5;
	mov.b32 	%r325, 0;
$L__BB0_6:
	.pragma "nounroll";
	shr.u32 	%r196, %r10, %r325;
	and.b32  	%r197, %r196, 1;
	setp.eq.b32 	%p3, %r197, 1;
	not.pred 	%p4, %p3;
	add.s32 	%r198, %r11, %r325;
	mul.lo.s32 	%r199, %r198, 5;
	mul.wide.u32 	%rd15, %r199, 4;
	add.s64 	%rd6, %rd5, %rd15;
	@%p4 bra 	$L__BB0_8;
	ld.global.u32 	%r200, [%rd6];
	xor.b32  	%r330, %r330, %r200;
	ld.global.u32 	%r201, [%rd6+4];
	xor.b32  	%r329, %r329, %r201;
	ld.global.u32 	%r202, [%rd6+8];
	xor.b32  	%r328, %r328, %r202;
	ld.global.u32 	%r203, [%rd6+12];
	xor.b32  	%r327, %r327, %r203;
	ld.global.u32 	%r204, [%rd6+16];
	xor.b32  	%r326, %r326, %r204;
$L__BB0_8:
	and.b32  	%r206, %r196, 2;
	setp.eq.s32 	%p5, %r206, 0;
	@%p5 bra 	$L__BB0_10;
	ld.global.u32 	%r207, [%rd6+20];
	xor.b32  	%r330, %r330, %r207;
	ld.global.u32 	%r208, [%rd6+24];
	xor.b32  	%r329, %r329, %r208;
	ld.global.u32 	%r209, [%rd6+28];
	xor.b32  	%r328, %r328, %r209;
	ld.global.u32 	%r210, [%rd6+32];
	xor.b32  	%r327, %r327, %r210;
	ld.global.u32 	%r211, [%rd6+36];
	xor.b32  	%r326, %r326, %r211;
$L__BB0_10:
	and.b32  	%r213, %r196, 4;
	setp.eq.s32 	%p6, %r213, 0;
	@%p6 bra 	$L__BB0_12;
	ld.global.u32 	%r214, [%rd6+40];
	xor.b32  	%r330, %r330, %r214;
	ld.global.u32 	%r215, [%rd6+44];
	xor.b32  	%r329, %r329, %r215;
	ld.global.u32 	%r216, [%rd6+48];
	xor.b32  	%r328, %r328, %r216;
	ld.global.u32 	%r217, [%rd6+52];
	xor.b32  	%r327, %r327, %r217;
	ld.global.u32 	%r218, [%rd6+56];
	xor.b32  	%r326, %r326, %r218;
$L__BB0_12:
	and.b32  	%r220, %r196, 8;
	setp.eq.s32 	%p7, %r220, 0;
	@%p7 bra 	$L__BB0_14;
	ld.global.u32 	%r221, [%rd6+60];
	xor.b32  	%r330, %r330, %r221;
	ld.global.u32 	%r222, [%rd6+64];
	xor.b32  	%r329, %r329, %r222;
	ld.global.u32 	%r223, [%rd6+68];
	xor.b32  	%r328, %r328, %r223;
	ld.global.u32 	%r224, [%rd6+72];
	xor.b32  	%r327, %r327, %r224;
	ld.global.u32 	%r225, [%rd6+76];
	xor.b32  	%r326, %r326, %r225;
$L__BB0_14:
	and.b32  	%r227, %r196, 16;
	setp.eq.s32 	%p8, %r227, 0;
	@%p8 bra 	$L__BB0_16;
	ld.global.u32 	%r228, [%rd6+80];
	xor.b32  	%r330, %r330, %r228;
	ld.global.u32 	%r229, [%rd6+84];
	xor.b32  	%r329, %r329, %r229;
	ld.global.u32 	%r230, [%rd6+88];
	xor.b32  	%r328, %r328, %r230;
	ld.global.u32 	%r231, [%rd6+92];
	xor.b32  	%r327, %r327, %r231;
	ld.global.u32 	%r232, [%rd6+96];
	xor.b32  	%r326, %r326, %r232;
$L__BB0_16:
	and.b32  	%r234, %r196, 32;
	setp.eq.s32 	%p9, %r234, 0;
	@%p9 bra 	$L__BB0_18;
	ld.global.u32 	%r235, [%rd6+100];
	xor.b32  	%r330, %r330, %r235;
	ld.global.u32 	%r236, [%rd6+104];
	xor.b32  	%r329, %r329, %r236;
	ld.global.u32 	%r237, [%rd6+108];
	xor.b32  	%r328, %r328, %r237;
	ld.global.u32 	%r238, [%rd6+112];
	xor.b32  	%r327, %r327, %r238;
	ld.global.u32 	%r239, [%rd6+116];
	xor.b32  	%r326, %r326, %r239;
$L__BB0_18:
	and.b32  	%r241, %r196, 64;
	setp.eq.s32 	%p10, %r241, 0;
	@%p10 bra 	$L__BB0_20;
	ld.global.u32 	%r242, [%rd6+120];
	xor.b32  	%r330, %r330, %r242;
	ld.global.u32 	%r243, [%rd6+124];
	xor.b32  	%r329, %r329, %r243;
	ld.global.u32 	%r244, [%rd6+128];
	xor.b32  	%r328, %r328, %r244;
	ld.global.u32 	%r245, [%rd6+132];
	xor.b32  	%r327, %r327, %r245;
	ld.global.u32 	%r246, [%rd6+136];
	xor.b32  	%r326, %r326, %r246;
$L__BB0_20:
	and.b32  	%r248, %r196, 128;
	setp.eq.s32 	%p11, %r248, 0;
	@%p11 bra 	$L__BB0_22;
	ld.global.u32 	%r249, [%rd6+140];
	xor.b32  	%r330, %r330, %r249;
	ld.global.u32 	%r250, [%rd6+144];
	xor.b32  	%r329, %r329, %r250;
	ld.global.u32 	%r251, [%rd6+148];
	xor.b32  	%r328, %r328, %r251;
	ld.global.u32 	%r252, [%rd6+152];
	xor.b32  	%r327, %r327, %r252;
	ld.global.u32 	%r253, [%rd6+156];
	xor.b32  	%r326, %r326, %r253;
$L__BB0_22:
	and.b32  	%r255, %r196, 256;
	setp.eq.s32 	%p12, %r255, 0;
	@%p12 bra 	$L__BB0_24;
	ld.global.u32 	%r256, [%rd6+160];
	xor.b32  	%r330, %r330, %r256;
	ld.global.u32 	%r257, [%rd6+164];
	xor.b32  	%r329, %r329, %r257;
	ld.global.u32 	%r258, [%rd6+168];
	xor.b32  	%r328, %r328, %r258;
	ld.global.u32 	%r259, [%rd6+172];
	xor.b32  	%r327, %r327, %r259;
	ld.global.u32 	%r260, [%rd6+176];
	xor.b32  	%r326, %r326, %r260;
$L__BB0_24:
	and.b32  	%r262, %r196, 512;
	setp.eq.s32 	%p13, %r262, 0;
	@%p13 bra 	$L__BB0_26;
	ld.global.u32 	%r263, [%rd6+180];
	xor.b32  	%r330, %r330, %r263;
	ld.global.u32 	%r264, [%rd6+184];
	xor.b32  	%r329, %r329, %r264;
	ld.global.u32 	%r265, [%rd6+188];
	xor.b32  	%r328, %r328, %r265;
	ld.global.u32 	%r266, [%rd6+192];
	xor.b32  	%r327, %r327, %r266;
	ld.global.u32 	%r267, [%rd6+196];
	xor.b32  	%r326, %r326, %r267;
$L__BB0_26:
	and.b32  	%r269, %r196, 1024;
	setp.eq.s32 	%p14, %r269, 0;
	@%p14 bra 	$L__BB0_28;
	ld.global.u32 	%r270, [%rd6+200];
	xor.b32  	%r330, %r330, %r270;
	ld.global.u32 	%r271, [%rd6+204];
	xor.b32  	%r329, %r329, %r271;
	ld.global.u32 	%r272, [%rd6+208];
	xor.b32  	%r328, %r328, %r272;
	ld.global.u32 	%r273, [%rd6+212];
	xor.b32  	%r327, %r327, %r273;
	ld.global.u32 	%r274, [%rd6+216];
	xor.b32  	%r326, %r326, %r274;
$L__BB0_28:
	and.b32  	%r276, %r196, 2048;
	setp.eq.s32 	%p15, %r276, 0;
	@%p15 bra 	$L__BB0_30;
	ld.global.u32 	%r277, [%rd6+220];
	xor.b32  	%r330, %r330, %r277;
	ld.global.u32 	%r278, [%rd6+224];
	xor.b32  	%r329, %r329, %r278;
	ld.global.u32 	%r279, [%rd6+228];
	xor.b32  	%r328, %r328, %r279;
	ld.global.u32 	%r280, [%rd6+232];
	xor.b32  	%r327, %r327, %r280;
	ld.global.u32 	%r281, [%rd6+236];
	xor.b32  	%r326, %r326, %r281;
$L__BB0_30:
	and.b32  	%r283, %r196, 4096;
	setp.eq.s32 	%p16, %r283, 0;
	@%p16 bra 	$L__BB0_32;
	ld.global.u32 	%r284, [%rd6+240];
	xor.b32  	%r330, %r330, %r284;
	ld.global.u32 	%r285, [%rd6+244];
	xor.b32  	%r329, %r329, %r285;
	ld.global.u32 	%r286, [%rd6+248];
	xor.b32  	%r328, %r328, %r286;
	ld.global.u32 	%r287, [%rd6+252];
	xor.b32  	%r327, %r327, %r287;
	ld.global.u32 	%r288, [%rd6+256];
	xor.b32  	%r326, %r326, %r288;
$L__BB0_32:
	and.b32  	%r290, %r196, 8192;
	setp.eq.s32 	%p17, %r290, 0;
	@%p17 bra 	$L__BB0_34;
	ld.global.u32 	%r291, [%rd6+260];
	xor.b32  	%r330, %r330, %r291;
	ld.global.u32 	%r292, [%rd6+264];
	xor.b32  	%r329, %r329, %r292;
	ld.global.u32 	%r293, [%rd6+268];
	xor.b32  	%r328, %r328, %r293;
	ld.global.u32 	%r294, [%rd6+272];
	xor.b32  	%r327, %r327, %r294;
	ld.global.u32 	%r295, [%rd6+276];
	xor.b32  	%r326, %r326, %r295;
$L__BB0_34:
	and.b32  	%r297, %r196, 16384;
	setp.eq.s32 	%p18, %r297, 0;
	@%p18 bra 	$L__BB0_36;
	ld.global.u32 	%r298, [%rd6+280];
	xor.b32  	%r330, %r330, %r298;
	ld.global.u32 	%r299, [%rd6+284];
	xor.b32  	%r329, %r329, %r299;
	ld.global.u32 	%r300, [%rd6+288];
	xor.b32  	%r328, %r328, %r300;
	ld.global.u32 	%r301, [%rd6+292];
	xor.b32  	%r327, %r327, %r301;
	ld.global.u32 	%r302, [%rd6+296];
	xor.b32  	%r326, %r326, %r302;
$L__BB0_36:
	and.b32  	%r304, %r196, 32768;
	setp.eq.s32 	%p19, %r304, 0;
	@%p19 bra 	$L__BB0_38;
	ld.global.u32 	%r305, [%rd6+300];
	xor.b32  	%r330, %r330, %r305;
	ld.global.u32 	%r306, [%rd6+304];
	xor.b32  	%r329, %r329, %r306;
	ld.global.u32 	%r307, [%rd6+308];
	xor.b32  	%r328, %r328, %r307;
	ld.global.u32 	%r308, [%rd6+312];
	xor.b32  	%r327, %r327, %r308;
	ld.global.u32 	%r309, [%rd6+316];
	xor.b32  	%r326, %r326, %r309;
$L__BB0_38:
	add.s32 	%r325, %r325, 16;
	setp.ne.s32 	%p20, %r325, 32;
	@%p20 bra 	$L__BB0_6;
	mad.lo.s32 	%r310, %r319, -31, %r11;
	add.s32 	%r319, %r310, 1;
	setp.ne.s32 	%p21, %r319, 5;
	@%p21 bra 	$L__BB0_5;
	st.global.u32 	[%rd2+4], %r330;
	st.global.u32 	[%rd2+8], %r329;
	st.global.u32 	[%rd2+12], %r328;
	st.global.u32 	[%rd2+16], %r327;
	st.global.u32 	[%rd2+20], %r326;
	add.s32 	%r313, %r313, 1;
	setp.lt.u32 	%p22, %r313, %r2;
	@%p22 bra 	$L__BB0_4;
$L__BB0_41:
	shr.u64 	%rd7, %rd17, 2;
	add.s32 	%r312, %r312, 1;
	setp.gt.u64 	%p23, %rd17, 3;
	mov.u64 	%rd17, %rd7;
	@%p23 bra 	$L__BB0_2;
$L__BB0_42:
	mov.b32 	%r311, 0;
	st.global.v2.u32 	[%rd2+24], {%r311, %r311};
	st.global.u32 	[%rd2+32], %r311;
	mov.b64 	%rd16, 0;
	st.global.u64 	[%rd2+40], %rd16;
	ret;

}
	// .globl	_Z9MakeEdgesPfffi
.visible .entry _Z9MakeEdgesPfffi(
	.param .u64 .ptr .align 1 _Z9MakeEdgesPfffi_param_0,
	.param .f32 _Z9MakeEdgesPfffi_param_1,
	.param .f32 _Z9MakeEdgesPfffi_param_2,
	.param .u32 _Z9MakeEdgesPfffi_param_3
)
{
	.reg .pred 	%p<2>;
	.reg .b32 	%r<6>;
	.reg .b32 	%f<9>;
	.reg .b64 	%rd<5>;

	ld.param.u64 	%rd1, [_Z9MakeEdgesPfffi_param_0];
	ld.param.f32 	%f1, [_Z9MakeEdgesPfffi_param_1];
	ld.param.f32 	%f2, [_Z9MakeEdgesPfffi_param_2];
	ld.param.u32 	%r2, [_Z9MakeEdgesPfffi_param_3];
	mov.u32 	%r3, %tid.x;
	mov.u32 	%r4, %ctaid.x;
	mov.u32 	%r5, %ntid.x;
	mad.lo.s32 	%r1, %r4, %r5, %r3;
	setp.gt.s32 	%p1, %r1, %r2;
	@%p1 bra 	$L__BB1_2;
	cvta.to.global.u64 	%rd2, %rd1;
	sub.f32 	%f3, %f2, %f1;
	cvt.rn.f32.s32 	%f4, %r1;
	mul.f32 	%f5, %f3, %f4;
	cvt.rn.f32.s32 	%f6, %r2;
	div.rn.f32 	%f7, %f5, %f6;
	add.f32 	%f8, %f1, %f7;
	mul.wide.s32 	%rd3, %r1, 4;
	add.s64 	%rd4, %rd2, %rd3;
	st.global.f32 	[%rd4], %f8;
$L__BB1_2:
	ret;

}
	// .globl	_Z26CrudeMonteCarloIntegrationPKfPfS1_S1_P17curandStateXORWOWi
.visible .entry _Z26CrudeMonteCarloIntegrationPKfPfS1_S1_P17curandStateXORWOWi(
	.param .u64 .ptr .align 1 _Z26CrudeMonteCarloIntegrationPKfPfS1_S1_P17curandStateXORWOWi_param_0,
	.param .u64 .ptr .align 1 _Z26CrudeMonteCarloIntegrationPKfPfS1_S1_P17curandStateXORWOWi_param_1,
	.param .u64 .ptr .align 1 _Z26CrudeMonteCarloIntegrationPKfPfS1_S1_P17curandStateXORWOWi_param_2,
	.param .u64 .ptr .align 1 _Z26CrudeMonteCarloIntegrationPKfPfS1_S1_P17curandStateXORWOWi_param_3,
	.param .u64 .ptr .align 1 _Z26CrudeMonteCarloIntegrationPKfPfS1_S1_P17curandStateXORWOWi_param_4,
	.param .u32 _Z26CrudeMonteCarloIntegrationPKfPfS1_S1_P17curandStateXORWOWi_param_5
)
{
	.reg .pred 	%p<3>;
	.reg .b32 	%r<74>;
	.reg .b32 	%f<44>;
	.reg .b64 	%rd<19>;

	ld.param.u64 	%rd1, [_Z26CrudeMonteCarloIntegrationPKfPfS1_S1_P17curandStateXORWOWi_param_0];
	ld.param.u64 	%rd2, [_Z26CrudeMonteCarloIntegrationPKfPfS1_S1_P17curandStateXORWOWi_param_1];
	ld.param.u64 	%rd3, [_Z26CrudeMonteCarloIntegrationPKfPfS1_S1_P17curandStateXORWOWi_param_2];
	ld.param.u64 	%rd4, [_Z26CrudeMonteCarloIntegrationPKfPfS1_S1_P17curandStateXORWOWi_param_3];
	ld.param.u64 	%rd5, [_Z26CrudeMonteCarloIntegrationPKfPfS1_S1_P17curandStateXORWOWi_param_4];
	ld.param.u32 	%r25, [_Z26CrudeMonteCarloIntegrationPKfPfS1_S1_P17curandStateXORWOWi_param_5];
	mov.u32 	%r26, %tid.x;
	mov.u32 	%r27, %ctaid.x;
	mov.u32 	%r28, %ntid.x;
	mad.lo.s32 	%r1, %r27, %r28, %r26;
	setp.ge.s32 	%p1, %r1, %r25;
	@%p1 bra 	$L__BB2_4;
	cvta.to.global.u64 	%rd6, %rd1;
	cvta.to.global.u64 	%rd7, %rd5;
	mul.wide.s32 	%rd8, %r1, 48;
	add.s64 	%rd9, %rd7, %rd8;
	mul.wide.s32 	%rd10, %r1, 4;
	add.s64 	%rd11, %rd6, %rd10;
	ld.global.f32 	%f10, [%rd11+4];
	ld.global.f32 	%f1, [%rd11];
	sub.f32 	%f2, %f10, %f1;
	ld.global.v2.u32 	{%r2, %r73}, [%rd9];
	ld.global.v2.u32 	{%r69, %r70}, [%rd9+8];
	ld.global.v2.u32 	{%r71, %r72}, [%rd9+16];
	mov.f32 	%f41, 0f00000000;
	mov.b32 	%r68, 724874;
	mov.b32 	%r67, 1449748;
	mov.b32 	%r66, 1087311;
	mov.b32 	%r65, 362437;
	mov.f32 	%f42, %f41;
	mov.f32 	%f43, %f41;
$L__BB2_2:
	mov.u32 	%r16, %r72;
	shr.u32 	%r33, %r73, 2;
	xor.b32  	%r34, %r33, %r73;
	shl.b32 	%r35, %r16, 4;
	shl.b32 	%r36, %r34, 1;
	xor.b32  	%r37, %r35, %r36;
	xor.b32  	%r38, %r37, %r16;
	xor.b32  	%r17, %r38, %r34;
	add.s32 	%r39, %r2, %r65;
	add.s32 	%r40, %r39, %r17;
	cvt.rn.f32.u32 	%f11, %r40;
	fma.rn.f32 	%f12, %f11, 0f2F800000, 0f2F000000;
	fma.rn.f32 	%f13, %f2, %f12, %f1;
	mul.f32 	%f14, %f13, %f13;
	add.f32 	%f15, %f43, %f14;
	fma.rn.f32 	%f16, %f14, %f14, %f42;
	abs.f32 	%f17, %f14;
	add.f32 	%f18, %f41, %f17;
	shr.u32 	%r41, %r69, 2;
	xor.b32  	%r42, %r41, %r69;
	shl.b32 	%r43, %r17, 4;
	shl.b32 	%r44, %r42, 1;
	xor.b32  	%r45, %r43, %r44;
	xor.b32  	%r46, %r45, %r17;
	xor.b32  	%r18, %r46, %r42;
	add.s32 	%r47, %r2, %r68;
	add.s32 	%r48, %r47, %r18;
	cvt.rn.f32.u32 	%f19, %r48;
	fma.rn.f32 	%f20, %f19, 0f2F800000, 0f2F000000;
	fma.rn.f32 	%f21, %f2, %f20, %f1;
	mul.f32 	%f22, %f21, %f21;
	add.f32 	%f23, %f15, %f22;
	fma.rn.f32 	%f24, %f22, %f22, %f16;
	abs.f32 	%f25, %f22;
	add.f32 	%f26, %f18, %f25;
	shr.u32 	%r49, %r70, 2;
	xor.b32  	%r50, %r49, %r70;
	shl.b32 	%r51, %r18, 4;
	shl.b32 	%r52, %r50, 1;
	xor.b32  	%r53, %r51, %r52;
	xor.b32  	%r54, %r53, %r18;
	xor.b32  	%r19, %r54, %r50;
	add.s32 	%r55, %r2, %r66;
	add.s32 	%r56, %r55, %r19;
	cvt.rn.f32.u32 	%f27, %r56;
	fma.rn.f32 	%f28, %f27, 0f2F800000, 0f2F000000;
	fma.rn.f32 	%f29, %f2, %f28, %f1;
	mul.f32 	%f30, %f29, %f29;
	add.f32 	%f31, %f23, %f30;
	fma.rn.f32 	%f32, %f30, %f30, %f24;
	abs.f32 	%f33, %f30;
	add.f32 	%f34, %f26, %f33;
	shr.u32 	%r57, %r71, 2;
	xor.b32  	%r58, %r57, %r71;
	shl.b32 	%r59, %r19, 4;
	shl.b32 	%r60, %r58, 1;
	xor.b32  	%r61, %r59, %r60;
	xor.b32  	%r62, %r61, %r19;
	xor.b32  	%r72, %r62, %r58;
	add.s32 	%r63, %r2, %r67;
	add.s32 	%r64, %r63, %r72;
	cvt.rn.f32.u32 	%f35, %r64;
	fma.rn.f32 	%f36, %f35, 0f2F800000, 0f2F000000;
	fma.rn.f32 	%f37, %f2, %f36, %f1;
	mul.f32 	%f38, %f37, %f37;
	add.f32 	%f43, %f31, %f38;
	fma.rn.f32 	%f42, %f38, %f38, %f32;
	abs.f32 	%f39, %f38;
	add.f32 	%f41, %f34, %f39;
	add.s32 	%r68, %r68, 1449748;
	add.s32 	%r67, %r67, 1449748;
	add.s32 	%r66, %r66, 1449748;
	add.s32 	%r65, %r65, 1449748;
	setp.ne.s32 	%p2, %r68, 36968574;
	mov.u32 	%r69, %r17;
	mov.u32 	%r70, %r18;
	mov.u32 	%r71, %r19;
	mov.u32 	%r73, %r16;
	@%p2 bra 	$L__BB2_2;
	mul.f32 	%f40, %f2, %f41;
	cvta.to.global.u64 	%rd12, %rd4;
	add.s64 	%rd14, %rd12, %rd10;
	st.global.f32 	[%rd14], %f40;
	cvta.to.global.u64 	%rd15, %rd2;
	add.s64 	%rd16, %rd15, %rd10;
	st.global.f32 	[%rd16], %f43;
	cvta.to.global.u64 	%rd17, %rd3;
	add.s64 	%rd18, %rd17, %rd10;
	st.global.f32 	[%rd18], %f42;
$L__BB2_4:
	ret;

}


// ===== COMPILED SASS (sm_100) =====

	.target	sm_100

	.elftype	@"ET_EXEC"


//--------------------- .note.nv.tkinfo           --------------------------
	.section	.note.nv.tkinfo,"",@"SHT_NOTE"
	.sectionflags	@"SHF_NOTE_NV_TKINFO"
	.tkinfo
        /*0018*/ 	.word	0x00000002
        /*0030*/ 	.string	""
        /*0030*/ 	.string	"ptxas"
        /*0030*/ 	.string	"Cuda compilation tools, release 13.0, V13.0.88"
        /*0030*/ 	.string	"Build cuda_13.0.r13.0/compiler.36424714_0"
        /*0030*/ 	.string	"-arch sm_100 -m 64 "



//--------------------- .note.nv.cuinfo           --------------------------
	.section	.note.nv.cuinfo,"",@"SHT_NOTE"
	.sectionflags	@"SHF_NOTE_NV_CUINFO"
        /*0018*/ 	.short	0x0002
        /*001a*/ 	.short	0x0064
        /*001c*/ 	.short	0x0082
	.zero		2


//--------------------- .nv.info                  --------------------------
	.section	.nv.info,"",@"SHT_CUDA_INFO"
	.align	4


	//----- nvinfo : EIATTR_REGCOUNT
	.align		4
        /*0000*/ 	.byte	0x04, 0x2f
        /*0002*/ 	.short	(.L_10 - .L_9)
	.align		4
.L_9:
        /*0004*/ 	.word	index@(_Z12setup_randomP17curandStateXORWOW)
        /*0008*/ 	.word	0x00000020


	//----- nvinfo : EIATTR_FRAME_SIZE
	.align		4
.L_10:
        /*000c*/ 	.byte	0x04, 0x11
        /*000e*/ 	.short	(.L_12 - .L_11)
	.align		4
.L_11:
        /*0010*/ 	.word	index@(_Z12setup_randomP17curandStateXORWOW)
        /*0014*/ 	.word	0x00000000


	//----- nvinfo : EIATTR_REGCOUNT
	.align		4
.L_12:
        /*0018*/ 	.byte	0x04, 0x2f
        /*001a*/ 	.short	(.L_14 - .L_13)
	.align		4
.L_13:
        /*001c*/ 	.word	index@(_Z9MakeEdgesPfffi)
        /*0020*/ 	.word	0x00000010


	//----- nvinfo : EIATTR_FRAME_SIZE
	.align		4
.L_14:
        /*0024*/ 	.byte	0x04, 0x11
        /*0026*/ 	.short	(.L_16 - .L_15)
	.align		4
.L_15:
        /*0028*/ 	.word	index@($__internal_0_$__cuda_sm3x_div_rn_noftz_f32_slowpath)
        /*002c*/ 	.word	0x00000000


	//----- nvinfo : EIATTR_FRAME_SIZE
	.align		4
.L_16:
        /*0030*/ 	.byte	0x04, 0x11
        /*0032*/ 	.short	(.L_18 - .L_17)
	.align		4
.L_17:
        /*0034*/ 	.word	index@(_Z9MakeEdgesPfffi)
        /*0038*/ 	.word	0x00000000


	//----- nvinfo : EIATTR_REGCOUNT
	.align		4
.L_18:
        /*003c*/ 	.byte	0x04, 0x2f
        /*003e*/ 	.short	(.L_20 - .L_19)
	.align		4
.L_19:
        /*0040*/ 	.word	index@(_Z26CrudeMonteCarloIntegrationPKfPfS1_S1_P17curandStateXORWOWi)
        /*0044*/ 	.word	0x00000020


	//----- nvinfo : EIATTR_FRAME_SIZE
	.align		4
.L_20:
        /*0048*/ 	.byte	0x04, 0x11
        /*004a*/ 	.short	(.L_22 - .L_21)
	.align		4
.L_21:
        /*004c*/ 	.word	index@(_Z26CrudeMonteCarloIntegrationPKfPfS1_S1_P17curandStateXORWOWi)
        /*0050*/ 	.word	0x00000000


	//----- nvinfo : EIATTR_MIN_STACK_SIZE
	.align		4
.L_22:
        /*0054*/ 	.byte	0x04, 0x12
        /*0056*/ 	.short	(.L_24 - .L_23)
	.align		4
.L_23:
        /*0058*/ 	.word	index@(_Z26CrudeMonteCarloIntegrationPKfPfS1_S1_P17curandStateXORWOWi)
        /*005c*/ 	.word	0x00000000


	//----- nvinfo : EIATTR_MIN_STACK_SIZE
	.align		4
.L_24:
        /*0060*/ 	.byte	0x04, 0x12
        /*0062*/ 	.short	(.L_26 - .L_25)
	.align		4
.L_25:
        /*0064*/ 	.word	index@(_Z9MakeEdgesPfffi)
        /*0068*/ 	.word	0x00000000


	//----- nvinfo : EIATTR_MIN_STACK_SIZE
	.align		4
.L_26:
        /*006c*/ 	.byte	0x04, 0x12
        /*006e*/ 	.short	(.L_28 - .L_27)
	.align		4
.L_27:
        /*0070*/ 	.word	index@(_Z12setup_randomP17curandStateXORWOW)
        /*0074*/ 	.word	0x00000000
.L_28:


//--------------------- .nv.compat                --------------------------
	.section	.nv.compat,"",@"SHT_CUDA_COMPAT_INFO"
	.align	4
        /*0000*/ 	.byte	0x02, 0x09, 0x00, 0x00, 0x02, 0x02, 0x01, 0x00, 0x02, 0x05, 0x05, 0x00, 0x03, 0x07, 0x01, 0x01
        /*0010*/ 	.byte	0x02, 0x03, 0x00, 0x00, 0x02, 0x06, 0x01, 0x00, 0x04, 0x0b, 0x08, 0x00, 0x01, 0x00, 0x00, 0x00
        /*0020*/ 	.byte	0x00, 0x00, 0x00, 0x00


//--------------------- .nv.info._Z26CrudeMonteCarloIntegrationPKfPfS1_S1_P17curandStateXORWOWi --------------------------
	.section	.nv.info._Z26CrudeMonteCarloIntegrationPKfPfS1_S1_P17curandStateXORWOWi,"",@"SHT_CUDA_INFO"
	.sectionflags	@""
	.align	4


	//----- nvinfo : EIATTR_CUDA_API_VERSION
	.align		4
        /*0000*/ 	.byte	0x04, 0x37
        /*0002*/ 	.short	(.L_30 - .L_29)
.L_29:
        /*0004*/ 	.word	0x00000082


	//----- nvinfo : EIATTR_KPARAM_INFO
	.align		4
.L_30:
        /*0008*/ 	.byte	0x04, 0x17
        /*000a*/ 	.short	(.L_32 - .L_31)
.L_31:
        /*000c*/ 	.word	0x00000000
        /*0010*/ 	.short	0x0005
        /*0012*/ 	.short	0x0028
        /*0014*/ 	.byte	0x00, 0xf0, 0x11, 0x00


	//----- nvinfo : EIATTR_KPARAM_INFO
	.align		4
.L_32:
        /*0018*/ 	.byte	0x04, 0x17
        /*001a*/ 	.short	(.L_34 - .L_33)
.L_33:
        /*001c*/ 	.word	0x00000000
        /*0020*/ 	.short	0x0004
        /*0022*/ 	.short	0x0020
        /*0024*/ 	.byte	0x00, 0xf5, 0x21, 0x00


	//----- nvinfo : EIATTR_KPARAM_INFO
	.align		4
.L_34:
        /*0028*/ 	.byte	0x04, 0x17
        /*002a*/ 	.short	(.L_36 - .L_35)
.L_35:
        /*002c*/ 	.word	0x00000000
        /*0030*/ 	.short	0x0003
        /*0032*/ 	.short	0x0018
        /*0034*/ 	.byte	0x00, 0xf5, 0x21, 0x00


	//----- nvinfo : EIATTR_KPARAM_INFO
	.align		4
.L_36:
        /*0038*/ 	.byte	0x04, 0x17
        /*003a*/ 	.short	(.L_38 - .L_37)
.L_37:
        /*003c*/ 	.word	0x00000000
        /*0040*/ 	.short	0x0002
        /*0042*/ 	.short	0x0010
        /*0044*/ 	.byte	0x00, 0xf5, 0x21, 0x00


	//----- nvinfo : EIATTR_KPARAM_INFO
	.align		4
.L_38:
        /*0048*/ 	.byte	0x04, 0x17
        /*004a*/ 	.short	(.L_40 - .L_39)
.L_39:
        /*004c*/ 	.word	0x00000000
        /*0050*/ 	.short	0x0001
        /*0052*/ 	.short	0x0008
        /*0054*/ 	.byte	0x00, 0xf5, 0x21, 0x00


	//----- nvinfo : EIATTR_KPARAM_INFO
	.align		4
.L_40:
        /*0058*/ 	.byte	0x04, 0x17
        /*005a*/ 	.short	(.L_42 - .L_41)
.L_41:
        /*005c*/ 	.word	0x00000000
        /*0060*/ 	.short	0x0000
        /*0062*/ 	.short	0x0000
        /*0064*/ 	.byte	0x00, 0xf5, 0x21, 0x00


	//----- nvinfo : EIATTR_SPARSE_MMA_MASK
	.align		4
.L_42:
        /*0068*/ 	.byte	0x03, 0x50
        /*006a*/ 	.short	0x0000


	//----- nvinfo : EIATTR_MAXREG_COUNT
	.align		4
        /*006c*/ 	.byte	0x03, 0x1b
        /*006e*/ 	.short	0x00ff


	//----- nvinfo : EIATTR_MERCURY_ISA_VERSION
	.align		4
        /*0070*/ 	.byte	0x03, 0x5f
        /*0072*/ 	.short	0x0101


	//----- nvinfo : EIATTR_VRC_CTA_INIT_COUNT
	.align		4
        /*0074*/ 	.byte	0x02, 0x4a
	.zero		1
	.zero		1


	//----- nvinfo : EIATTR_EXIT_INSTR_OFFSETS
	.align		4
        /*0078*/ 	.byte	0x04, 0x1c
        /*007a*/ 	.short	(.L_44 - .L_43)


	//   ....[0]....
.L_43:
        /*007c*/ 	.word	0x00000070


	//   ....[1]....
        /*0080*/ 	.word	0x00001530


	//----- nvinfo : EIATTR_CBANK_PARAM_SIZE
	.align		4
.L_44:
        /*0084*/ 	.byte	0x03, 0x19
        /*0086*/ 	.short	0x002c


	//----- nvinfo : EIATTR_PARAM_CBANK
	.align		4
        /*0088*/ 	.byte	0x04, 0x0a
        /*008a*/ 	.short	(.L_46 - .L_45)
	.align		4
.L_45:
        /*008c*/ 	.word	index@(.nv.constant0._Z26CrudeMonteCarloIntegrationPKfPfS1_S1_P17curandStateXORWOWi)
        /*0090*/ 	.short	0x0380
        /*0092*/ 	.short	0x002c


	//----- nvinfo : EIATTR_SW_WAR
	.align		4
.L_46:
        /*0094*/ 	.byte	0x04, 0x36
        /*0096*/ 	.short	(.L_48 - .L_47)
.L_47:
        /*0098*/ 	.word	0x00000008
.L_48:


//--------------------- .nv.info._Z9MakeEdgesPfffi --------------------------
	.section	.nv.info._Z9MakeEdgesPfffi,"",@"SHT_CUDA_INFO"
	.sectionflags	@""
	.align	4


	//----- nvinfo : EIATTR_CUDA_API_VERSION
	.align		4
        /*0000*/ 	.byte	0x04, 0x37
        /*0002*/ 	.short	(.L_50 - .L_49)
.L_49:
        /*0004*/ 	.word	0x00000082


	//----- nvinfo : EIATTR_KPARAM_INFO
	.align		4
.L_50:
        /*0008*/ 	.byte	0x04, 0x17
        /*000a*/ 	.short	(.L_52 - .L_51)
.L_51:
        /*000c*/ 	.word	0x00000000
        /*0010*/ 	.short	0x0003
        /*0012*/ 	.short	0x0010
        /*0014*/ 	.byte	0x00, 0xf0, 0x11, 0x00


	//----- nvinfo : EIATTR_KPARAM_INFO
	.align		4
.L_52:
        /*0018*/ 	.byte	0x04, 0x17
        /*001a*/ 	.short	(.L_54 - .L_53)
.L_53:
        /*001c*/ 	.word	0x00000000
        /*0020*/ 	.short	0x0002
        /*0022*/ 	.short	0x000c
        /*0024*/ 	.byte	0x00, 0xf0, 0x11, 0x00


	//----- nvinfo : EIATTR_KPARAM_INFO
	.align		4
.L_54:
        /*0028*/ 	.byte	0x04, 0x17
        /*002a*/ 	.short	(.L_56 - .L_55)
.L_55:
        /*002c*/ 	.word	0x00000000
        /*0030*/ 	.short	0x0001
        /*0032*/ 	.short	0x0008
        /*0034*/ 	.byte	0x00, 0xf0, 0x11, 0x00


	//----- nvinfo : EIATTR_KPARAM_INFO
	.align		4
.L_56:
        /*0038*/ 	.byte	0x04, 0x17
        /*003a*/ 	.short	(.L_58 - .L_57)
.L_57:
        /*003c*/ 	.word	0x00000000
        /*0040*/ 	.short	0x0000
        /*0042*/ 	.short	0x0000
        /*0044*/ 	.byte	0x00, 0xf5, 0x21, 0x00


	//----- nvinfo : EIATTR_SPARSE_MMA_MASK
	.align		4
.L_58:
        /*0048*/ 	.byte	0x03, 0x50
        /*004a*/ 	.short	0x0000


	//----- nvinfo : EIATTR_MAXREG_COUNT
	.align		4
        /*004c*/ 	.byte	0x03, 0x1b
        /*004e*/ 	.short	0x00ff


	//----- nvinfo : EIATTR_MERCURY_ISA_VERSION
	.align		4
        /*0050*/ 	.byte	0x03, 0x5f
        /*0052*/ 	.short	0x0101


	//----- nvinfo : EIATTR_VRC_CTA_INIT_COUNT
	.align		4
        /*0054*/ 	.byte	0x02, 0x4a
	.zero		1
	.zero		1


	//----- nvinfo : EIATTR_EXIT_INSTR_OFFSETS
	.align		4
        /*0058*/ 	.byte	0x04, 0x1c
        /*005a*/ 	.short	(.L_60 - .L_59)


	//   ....[0]....
.L_59:
        /*005c*/ 	.word	0x00000070


	//   ....[1]....
        /*0060*/ 	.word	0x00000200


	//----- nvinfo : EIATTR_CRS_STACK_SIZE
	.align		4
.L_60:
        /*0064*/ 	.byte	0x04, 0x1e
        /*0066*/ 	.short	(.L_62 - .L_61)
.L_61:
        /*0068*/ 	.word	0x00000000


	//----- nvinfo : EIATTR_CBANK_PARAM_SIZE
	.align		4
.L_62:
        /*006c*/ 	.byte	0x03, 0x19
        /*006e*/ 	.short	0x0014


	//----- nvinfo : EIATTR_PARAM_CBANK
	.align		4
        /*0070*/ 	.byte	0x04, 0x0a
        /*0072*/ 	.short	(.L_64 - .L_63)
	.align		4
.L_63:
        /*0074*/ 	.word	index@(.nv.constant0._Z9MakeEdgesPfffi)
        /*0078*/ 	.short	0x0380
        /*007a*/ 	.short	0x0014


	//----- nvinfo : EIATTR_SW_WAR
	.align		4
.L_64:
        /*007c*/ 	.byte	0x04, 0x36
        /*007e*/ 	.short	(.L_66 - .L_65)
.L_65:
        /*0080*/ 	.word	0x00000008
.L_66:


//--------------------- .nv.info._Z12setup_randomP17curandStateXORWOW --------------------------
	.section	.nv.info._Z12setup_randomP17curandStateXORWOW,"",@"SHT_CUDA_INFO"
	.sectionflags	@""
	.align	4


	//----- nvinfo : EIATTR_CUDA_API_VERSION
	.align		4
        /*0000*/ 	.byte	0x04, 0x37
        /*0002*/ 	.short	(.L_68 - .L_67)
.L_67:
        /*0004*/ 	.word	0x00000082


	//----- nvinfo : EIATTR_KPARAM_INFO
	.align		4
.L_68:
        /*0008*/ 	.byte	0x04, 0x17
        /*000a*/ 	.short	(.L_70 - .L_69)
.L_69:
        /*000c*/ 	.word	0x00000000
        /*0010*/ 	.short	0x0000
        /*0012*/ 	.short	0x0000
        /*0014*/ 	.byte	0x00, 0xf5, 0x21, 0x00


	//----- nvinfo : EIATTR_SPARSE_MMA_MASK
	.align		4
.L_70:
        /*0018*/ 	.byte	0x03, 0x50
        /*001a*/ 	.short	0x0000


	//----- nvinfo : EIATTR_MAXREG_COUNT
	.align		4
        /*001c*/ 	.byte	0x03, 0x1b
        /*001e*/ 	.short	0x00ff


	//----- nvinfo : EIATTR_MERCURY_ISA_VERSION
	.align		4
        /*0020*/ 	.byte	0x03, 0x5f
        /*0022*/ 	.short	0x0101


	//----- nvinfo : EIATTR_VRC_CTA_INIT_COUNT
	.align		4
        /*0024*/ 	.byte	0x02, 0x4a
	.zero		1
	.zero		1


	//----- nvinfo : EIATTR_EXIT_INSTR_OFFSETS
	.align		4
        /*0028*/ 	.byte	0x04, 0x1c
        /*002a*/ 	.short	(.L_72 - .L_71)


	//   ....[0]....
.L_71:
        /*002c*/ 	.word	0x00000f20


	//----- nvinfo : EIATTR_CRS_STACK_SIZE
	.align		4
.L_72:
        /*0030*/ 	.byte	0x04, 0x1e
        /*0032*/ 	.short	(.L_74 - .L_73)
.L_73:
        /*0034*/ 	.word	0x00000000


	//----- nvinfo : EIATTR_CBANK_PARAM_SIZE
	.align		4
.L_74:
        /*0038*/ 	.byte	0x03, 0x19
        /*003a*/ 	.short	0x0008


	//----- nvinfo : EIATTR_PARAM_CBANK
	.align		4
        /*003c*/ 	.byte	0x04, 0x0a
        /*003e*/ 	.short	(.L_76 - .L_75)
	.align		4
.L_75:
        /*0040*/ 	.word	index@(.nv.constant0._Z12setup_randomP17curandStateXORWOW)
        /*0044*/ 	.short	0x0380
        /*0046*/ 	.short	0x0008


	//----- nvinfo : EIATTR_SW_WAR
	.align		4
.L_76:
        /*0048*/ 	.byte	0x04, 0x36
        /*004a*/ 	.short	(.L_78 - .L_77)
.L_77:
        /*004c*/ 	.word	0x00000008
.L_78:


//--------------------- .nv.callgraph             --------------------------
	.section	.nv.callgraph,"",@"SHT_CUDA_CALLGRAPH"
	.align	4
	.sectionentsize	8
	.align		4
        /*0000*/ 	.word	0x00000000
	.align		4
        /*0004*/ 	.word	0xffffffff
	.align		4
        /*0008*/ 	.word	0x00000000
	.align		4
        /*000c*/ 	.word	0xfffffffe
	.align		4
        /*0010*/ 	.word	0x00000000
	.align		4
        /*0014*/ 	.word	0xfffffffd
	.align		4
        /*0018*/ 	.word	0x00000000
	.align		4
        /*001c*/ 	.word	0xfffffffc


//--------------------- .nv.constant4             --------------------------
	.section	.nv.constant4,"a",@progbits
	.align	8
	.align		8
.nv.constant4:
        /*0000*/ 	.dword	precalc_xorwow_matrix
	.align		8
        /*0008*/ 	.dword	precalc_xorwow_offset_matrix
	.align		8
        /*0010*/ 	.dword	mrg32k3aM1
	.align		8
        /*0018*/ 	.dword	mrg32k3aM2
	.align		8
        /*0020*/ 	.dword	mrg32k3aM1SubSeq
	.align		8
        /*0028*/ 	.dword	mrg32k3aM2SubSeq
	.align		8
        /*0030*/ 	.dword	mrg32k3aM1Seq
	.align		8
        /*0038*/ 	.dword	mrg32k3aM2Seq


//--------------------- .nv.constant3             --------------------------
	.section	.nv.constant3,"a",@progbits
	.align	8
.nv.constant3:
	.type		__cr_lgamma_table,@object
	.size		__cr_lgamma_table,(.L_8 - __cr_lgamma_table)
__cr_lgamma_table:
        /*0000*/ 	.byte	0x00, 0x00, 0x00, 0x00, 0x00, 0x00, 0x00, 0x00, 0x00, 0x00, 0x00, 0x00, 0x00, 0x00, 0x00, 0x00
        /*0010*/ 	.byte	0xef, 0x39, 0xfa, 0xfe, 0x42, 0x2e, 0xe6, 0x3f, 0x02, 0x20, 0x2a, 0xfa, 0x0b, 0xab, 0xfc, 0x3f
        /*0020*/ 	.byte	0xf9, 0x2c, 0x92, 0x7c, 0xa7, 0x6c, 0x09, 0x40, 0xc9, 0x79, 0x44, 0x3c, 0x64, 0x26, 0x13, 0x40
        /*0030*/ 	.byte	0xca, 0x01, 0xcf, 0x3a, 0x27, 0x51, 0x1a, 0x40, 0x30, 0xcc, 0x2d, 0xf3, 0xe1, 0x0c, 0x21, 0x40
        /*0040*/ 	.byte	0x0d, 0xb7, 0xfc, 0x82, 0x8e, 0x35, 0x25, 0x40
.L_8:


//--------------------- .text._Z26CrudeMonteCarloIntegrationPKfPfS1_S1_P17curandStateXORWOWi --------------------------
	.section	.text._Z26CrudeMonteCarloIntegrationPKfPfS1_S1_P17curandStateXORWOWi,"ax",@progbits
	.align	128
        .global         _Z26CrudeMonteCarloIntegrationPKfPfS1_S1_P17curandStateXORWOWi
        .type           _Z26CrudeMonteCarloIntegrationPKfPfS1_S1_P17curandStateXORWOWi,@function
        .size           _Z26CrudeMonteCarloIntegrationPKfPfS1_S1_P17curandStateXORWOWi,(.L_x_26 - _Z26CrudeMonteCarloIntegrationPKfPfS1_S1_P17curandStateXORWOWi)
        .other          _Z26CrudeMonteCarloIntegrationPKfPfS1_S1_P17curandStateXORWOWi,@"STO_CUDA_ENTRY STV_DEFAULT"
_Z26CrudeMonteCarloIntegrationPKfPfS1_S1_P17curandStateXORWOWi:
.text._Z26CrudeMonteCarloIntegrationPKfPfS1_S1_P17curandStateXORWOWi:
[----:B------:R-:W-:Y:S01]  /*0000*/  LDC R1, c[0x0][0x37c] ;  /* 0x0000df00ff017b82 */ /* 0x000fe20000000800 */
[----:B------:R-:W0:Y:S07]  /*0010*/  S2R R0, SR_TID.X ;  /* 0x0000000000007919 */ /* 0x000e2e0000002100 */
[----:B------:R-:W0:Y:S01]  /*0020*/  S2UR UR4, SR_CTAID.X ;  /* 0x00000000000479c3 */ /* 0x000e220000002500 */
[----:B------:R-:W1:Y:S07]  /*0030*/  LDCU UR5, c[0x0][0x3a8] ;  /* 0x00007500ff0577ac */ /* 0x000e6e0008000800 */
[----:B------:R-:W0:Y:S02]  /*0040*/  LDC R3, c[0x0][0x360] ;  /* 0x0000d800ff037b82 */ /* 0x000e240000000800 */
[----:B0-----:R-:W-:-:S05]  /*0050*/  IMAD R0, R3, UR4, R0 ;  /* 0x0000000403007c24 */ /* 0x001fca000f8e0200 */
[----:B-1----:R-:W-:-:S13]  /*0060*/  ISETP.GE.AND P0, PT, R0, UR5, PT ;  /* 0x0000000500007c0c */ /* 0x002fda000bf06270 */
[----:B------:R-:W-:Y:S05]  /*0070*/  @P0 EXIT ;  /* 0x000000000000094d */ /* 0x000fea0003800000 */
[----:B------:R-:W0:Y:S01]  /*0080*/  LDC.64 R10, c[0x0][0x380] ;  /* 0x0000e000ff0a7b82 */ /* 0x000e220000000a00 */
[----:B------:R-:W1:Y:S07]  /*0090*/  LDCU.64 UR4, c[0x0][0x358] ;  /* 0x00006b00ff0477ac */ /* 0x000e6e0008000a00 */
[----:B------:R-:W2:Y:S01]  /*00a0*/  LDC.64 R18, c[0x0][0x3a0] ;  /* 0x0000e800ff127b82 */ /* 0x000ea20000000a00 */
[----:B0-----:R-:W-:-:S05]  /*00b0*/  IMAD.WIDE R10, R0, 0x4, R10 ;  /* 0x00000004000a7825 */ /* 0x001fca00078e020a */
[----:B-1----:R-:W3:Y:S01]  /*00c0*/  LDG.E R21, desc[UR4][R10.64+0x4] ;  /* 0x000004040a157981 */ /* 0x002ee2000c1e1900 */
[----:B--2---:R-:W-:-:S03]  /*00d0*/  IMAD.WIDE R18, R0, 0x30, R18 ;  /* 0x0000003000127825 */ /* 0x004fc600078e0212 */
[----:B------:R-:W3:Y:S04]  /*00e0*/  LDG.E R6, desc[UR4][R10.64] ;  /* 0x000000040a067981 */ /* 0x000ee8000c1e1900 */
[----:B------:R0:W5:Y:S04]  /*00f0*/  LDG.E.64 R2, desc[UR4][R18.64] ;  /* 0x0000000412027981 */ /* 0x000168000c1e1b00 */
[----:B------:R0:W5:Y:S04]  /*0100*/  LDG.E.64 R4, desc[UR4][R18.64+0x8] ;  /* 0x0000080412047981 */ /* 0x000168000c1e1b00 */
[----:B------:R0:W5:Y:S01]  /*0110*/  LDG.E.64 R8, desc[UR4][R18.64+0x10] ;  /* 0x0000100412087981 */ /* 0x000162000c1e1b00 */
[----:B------:R-:W-:-:S02]  /*0120*/  HFMA2 R16, -RZ, RZ, 0, 0 ;  /* 0x00000000ff107431 */ /* 0x000fc400000001ff */
[----:B------:R-:W-:Y:S02]  /*0130*/  HFMA2 R7, -RZ, RZ, 2.98023223876953125e-07, -0.00011855363845825195312 ;  /* 0x000587c5ff077431 */ /* 0x000fe400000001ff */
[----:B------:R-:W-:Y:S01]  /*0140*/  IMAD.MOV.U32 R17, RZ, RZ, 0xb0f8a ;  /* 0x000b0f8aff117424 */ /* 0x000fe200078e00ff */
[----:B------:R-:W-:Y:S01]  /*0150*/  MOV R13, 0x161f14 ;  /* 0x00161f14000d7802 */ /* 0x000fe20000000f00 */
[----:B------:R-:W-:Y:S01]  /*0160*/  IMAD.MOV.U32 R15, RZ, RZ, 0x10974f ;  /* 0x0010974fff0f7424 */ /* 0x000fe200078e00ff */
[----:B------:R-:W-:Y:S01]  /*0170*/  MOV R14, RZ ;  /* 0x000000ff000e7202 */ /* 0x000fe20000000f00 */
[----:B------:R-:W-:Y:S02]  /*0180*/  IMAD.MOV.U32 R12, RZ, RZ, RZ ;  /* 0x000000ffff0c7224 */ /* 0x000fe400078e00ff */
[----:B0--3--:R-:W-:-:S07]  /*0190*/  FADD R11, R21, -R6 ;  /* 0x80000006150b7221 */ /* 0x009fce0000000000 */
.L_x_0:
[----:B-----5:R-:W-:Y:S02]  /*01a0*/  SHF.R.U32.HI R10, RZ, 0x2, R3 ;  /* 0x00000002ff0a7819 */ /* 0x020fe40000011603 */
[----:B------:R-:W-:Y:S02]  /*01b0*/  SHF.R.U32.HI R19, RZ, 0x2, R4 ;  /* 0x00000002ff137819 */ /* 0x000fe40000011604 */
[----:B------:R-:W-:Y:S01]  /*01c0*/  LOP3.LUT R3, R10, R3, RZ, 0x3c, !PT ;  /* 0x000000030a037212 */ /* 0x000fe200078e3cff */
[----:B------:R-:W-:Y:S01]  /*01d0*/  IMAD.SHL.U32 R10, R9, 0x10, RZ ;  /* 0x00000010090a7824 */ /* 0x000fe200078e00ff */
[----:B------:R-:W-:Y:S02]  /*01e0*/  LOP3.LUT R4, R19, R4, RZ, 0x3c, !PT ;  /* 0x0000000413047212 */ /* 0x000fe400078e3cff */
[----:B------:R-:W-:Y:S02]  /*01f0*/  SHF.L.U32 R18, R3, 0x1, RZ ;  /* 0x0000000103127819 */ /* 0x000fe400000006ff */
[----:B------:R-:W-:-:S02]  /*0200*/  SHF.R.U32.HI R20, RZ, 0x2, R5 ;  /* 0x00000002ff147819 */ /* 0x000fc40000011605 */
[----:B------:R-:W-:Y:S01]  /*0210*/  LOP3.LUT R10, R9, R10, R18, 0x96, !PT ;  /* 0x0000000a090a7212 */ /* 0x000fe200078e9612 */
[----:B------:R-:W-:Y:S01]  /*0220*/  IMAD.SHL.U32 R18, R4, 0x2, RZ ;  /* 0x0000000204127824 */ /* 0x000fe200078e00ff */
[----:B------:R-:W-:Y:S02]  /*0230*/  LOP3.LUT R5, R20, R5, RZ, 0x3c, !PT ;  /* 0x0000000514057212 */ /* 0x000fe400078e3cff */
[----:B------:R-:W-:Y:S02]  /*0240*/  LOP3.LUT R3, R10, R3, RZ, 0x3c, !PT ;  /* 0x000000030a037212 */ /* 0x000fe400078e3cff */
[----:B------:R-:W-:Y:S02]  /*0250*/  SHF.R.U32.HI R21, RZ, 0x2, R8 ;  /* 0x00000002ff157819 */ /* 0x000fe40000011608 */
[----:B------:R-:W-:Y:S02]  /*0260*/  SHF.L.U32 R10, R3, 0x4, RZ ;  /* 0x00000004030a7819 */ /* 0x000fe400000006ff */
[----:B------:R-:W-:-:S02]  /*0270*/  LOP3.LUT R8, R21, R8, RZ, 0x3c, !PT ;  /* 0x0000000815087212 */ /* 0x000fc400078e3cff */
[----:B------:R-:W-:Y:S01]  /*0280*/  LOP3.LUT R19, R3, R10, R18, 0x96, !PT ;  /* 0x0000000a03137212 */ /* 0x000fe200078e9612 */
[----:B------:R-:W-:Y:S01]  /*0290*/  IMAD.SHL.U32 R10, R5, 0x2, RZ ;  /* 0x00000002050a7824 */ /* 0x000fe200078e00ff */
[----:B------:R-:W-:Y:S01]  /*02a0*/  SHF.R.U32.HI R20, RZ, 0x2, R9 ;  /* 0x00000002ff147819 */ /* 0x000fe20000011609 */
[----:B------:R-:W-:Y:S01]  /*02b0*/  IMAD.SHL.U32 R18, R8, 0x2, RZ ;  /* 0x0000000208127824 */ /* 0x000fe200078e00ff */
[----:B------:R-:W-:Y:S02]  /*02c0*/  LOP3.LUT R4, R19, R4, RZ, 0x3c, !PT ;  /* 0x0000000413047212 */ /* 0x000fe400078e3cff */
[----:B------:R-:W-:Y:S02]  /*02d0*/  LOP3.LUT R20, R20, R9, RZ, 0x3c, !PT ;  /* 0x0000000914147212 */ /* 0x000fe400078e3cff */
[----:B------:R-:W-:Y:S02]  /*02e0*/  SHF.L.U32 R19, R4, 0x4, RZ ;  /* 0x0000000404137819 */ /* 0x000fe400000006ff */
[----:B------:R-:W-:-:S02]  /*02f0*/  IADD3 R9, PT, PT, R3, R2, R7 ;  /* 0x0000000203097210 */ /* 0x000fc40007ffe007 */
[----:B------:R-:W-:Y:S02]  /*0300*/  LOP3.LUT R10, R4, R19, R10, 0x96, !PT ;  /* 0x00000013040a7212 */ /* 0x000fe400078e960a */
[----:B------:R-:W-:Y:S02]  /*0310*/  SHF.L.U32 R21, R20, 0x1, RZ ;  /* 0x0000000114157819 */ /* 0x000fe400000006ff */
[----:B------:R-:W-:Y:S02]  /*0320*/  LOP3.LUT R5, R10, R5, RZ, 0x3c, !PT ;  /* 0x000000050a057212 */ /* 0x000fe400078e3cff */
[----:B------:R-:W-:Y:S02]  /*0330*/  I2FP.F32.U32 R9, R9 ;  /* 0x0000000900097245 */ /* 0x000fe40000201000 */
[----:B------:R-:W-:Y:S02]  /*0340*/  SHF.L.U32 R10, R5, 0x4, RZ ;  /* 0x00000004050a7819 */ /* 0x000fe400000006ff */
[----:B------:R-:W-:-:S02]  /*0350*/  SHF.R.U32.HI R25, RZ, 0x2, R4 ;  /* 0x00000002ff197819 */ /* 0x000fc40000011604 */
[----:B------:R-:W-:Y:S01]  /*0360*/  LOP3.LUT R19, R5, R10, R18, 0x96, !PT ;  /* 0x0000000a05137212 */ /* 0x000fe200078e9612 */
[----:B------:R-:W-:Y:S01]  /*0370*/  IMAD.MOV.U32 R10, RZ, RZ, 0x2f800000 ;  /* 0x2f800000ff0a7424 */ /* 0x000fe200078e00ff */
[----:B------:R-:W-:Y:S02]  /*0380*/  SHF.R.U32.HI R18, RZ, 0x2, R3 ;  /* 0x00000002ff127819 */ /* 0x000fe40000011603 */
[----:B------:R-:W-:Y:S01]  /*0390*/  LOP3.LUT R8, R19, R8, RZ, 0x3c, !PT ;  /* 0x0000000813087212 */ /* 0x000fe200078e3cff */
[----:B------:R-:W-:Y:S01]  /*03a0*/  FFMA R9, R9, R10, 1.1641532182693481445e-10 ;  /* 0x2f00000009097423 */ /* 0x000fe2000000000a */
[----:B------:R-:W-:-:S03]  /*03b0*/  LOP3.LUT R18, R18, R3, RZ, 0x3c, !PT ;  /* 0x0000000312127212 */ /* 0x000fc600078e3cff */
[----:B------:R-:W-:Y:S02]  /*03c0*/  IMAD.SHL.U32 R19, R8, 0x10, RZ ;  /* 0x0000001008137824 */ /* 0x000fe400078e00ff */
[----:B------:R-:W-:Y:S01]  /*03d0*/  FFMA R9, R11, R9, R6 ;  /* 0x000000090b097223 */ /* 0x000fe20000000006 */
[----:B------:R-:W-:Y:S02]  /*03e0*/  SHF.L.U32 R22, R18, 0x1, RZ ;  /* 0x0000000112167819 */ /* 0x000fe400000006ff */
[----:B------:R-:W-:Y:S01]  /*03f0*/  LOP3.LUT R3, R8, R19, R21, 0x96, !PT ;  /* 0x0000001308037212 */ /* 0x000fe200078e9615 */
[----:B------:R-:W-:Y:S01]  /*0400*/  FMUL R21, R9, R9 ;  /* 0x0000000909157220 */ /* 0x000fe20000400000 */
[----:B------:R-:W-:Y:S02]  /*0410*/  LOP3.LUT R9, R25, R4, RZ, 0x3c, !PT ;  /* 0x0000000419097212 */ /* 0x000fe400078e3cff */
[----:B------:R-:W-:Y:S01]  /*0420*/  LOP3.LUT R3, R3, R20, RZ, 0x3c, !PT ;  /* 0x0000001403037212 */ /* 0x000fe200078e3cff */
[----:B------:R-:W-:Y:S01]  /*0430*/  FADD R16, R21, R16 ;  /* 0x0000001015107221 */ /* 0x000fe20000000000 */
[----:B------:R-:W-:-:S03]  /*0440*/  IADD3 R19, PT, PT, R4, R2, R17 ;  /* 0x0000000204137210 */ /* 0x000fc60007ffe011 */
[----:B------:R-:W-:Y:S01]  /*0450*/  IMAD.SHL.U32 R20, R3, 0x10, RZ ;  /* 0x0000001003147824 */ /* 0x000fe200078e00ff */
[----:B------:R-:W-:Y:S01]  /*0460*/  I2FP.F32.U32 R23, R19 ;  /* 0x0000001300177245 */ /* 0x000fe20000201000 */
[C---:B------:R-:W-:Y:S01]  /*0470*/  FADD R19, R21.reuse, R14 ;  /* 0x0000000e15137221 */ /* 0x040fe20000000000 */
[----:B------:R-:W-:Y:S01]  /*0480*/  FFMA R14, R21, R21, R12 ;  /* 0x00000015150e7223 */ /* 0x000fe2000000000c */
[----:B------:R-:W-:Y:S02]  /*0490*/  IADD3 R12, PT, PT, R5, R2, R15 ;  /* 0x00000002050c7210 */ /* 0x000fe40007ffe00f */
[----:B------:R-:W-:Y:S01]  /*04a0*/  LOP3.LUT R25, R3, R20, R22, 0x96, !PT ;  /* 0x0000001403197212 */ /* 0x000fe200078e9616 */
[----:B------:R-:W-:Y:S01]  /*04b0*/  FFMA R23, R23, R10, 1.1641532182693481445e-10 ;  /* 0x2f00000017177423 */ /* 0x000fe2000000000a */
[----:B------:R-:W-:Y:S02]  /*04c0*/  SHF.R.U32.HI R20, RZ, 0x2, R5 ;  /* 0x00000002ff147819 */ /* 0x000fe40000011605 */
[----:B------:R-:W-:Y:S01]  /*04d0*/  LOP3.LUT R4, R25, R18, RZ, 0x3c, !PT ;  /* 0x0000001219047212 */ /* 0x000fe200078e3cff */
[----:B------:R-:W-:Y:S01]  /*04e0*/  FFMA R23, R11, R23, R6 ;  /* 0x000000170b177223 */ /* 0x000fe20000000006 */
[----:B------:R-:W-:-:S02]  /*04f0*/  SHF.L.U32 R18, R9, 0x1, RZ ;  /* 0x0000000109127819 */ /* 0x000fc400000006ff */
[----:B------:R-:W-:Y:S01]  /*0500*/  I2FP.F32.U32 R21, R12 ;  /* 0x0000000c00157245 */ /* 0x000fe20000201000 */
[----:B------:R-:W-:Y:S01]  /*0510*/  IMAD.SHL.U32 R25, R4, 0x10, RZ ;  /* 0x0000001004197824 */ /* 0x000fe200078e00ff */
[----:B------:R-:W-:Y:S01]  /*0520*/  LOP3.LUT R12, R20, R5, RZ, 0x3c, !PT ;  /* 0x00000005140c7212 */ /* 0x000fe200078e3cff */
[----:B------:R-:W-:Y:S02]  /*0530*/  FMUL R23, R23, R23 ;  /* 0x0000001717177220 */ /* 0x000fe40000400000 */
[----:B------:R-:W-:Y:S01]  /*0540*/  FFMA R21, R21, R10, 1.1641532182693481445e-10 ;  /* 0x2f00000015157423 */ /* 0x000fe2000000000a */
[----:B------:R-:W-:Y:S01]  /*0550*/  LOP3.LUT R18, R4, R25, R18, 0x96, !PT ;  /* 0x0000001904127212 */ /* 0x000fe200078e9612 */
[--C-:B------:R-:W-:Y:S01]  /*0560*/  FADD R19, R19, R23.reuse ;  /* 0x0000001713137221 */ /* 0x100fe20000000000 */
[----:B------:R-:W-:Y:S01]  /*0570*/  SHF.L.U32 R22, R12, 0x1, RZ ;  /* 0x000000010c167819 */ /* 0x000fe200000006ff */
[----:B------:R-:W-:Y:S01]  /*0580*/  FFMA R21, R11, R21, R6 ;  /* 0x000000150b157223 */ /* 0x000fe20000000006 */
[----:B------:R-:W-:Y:S01]  /*0590*/  LOP3.LUT R5, R18, R9, RZ, 0x3c, !PT ;  /* 0x0000000912057212 */ /* 0x000fe200078e3cff */
[----:B------:R-:W-:Y:S01]  /*05a0*/  FFMA R14, R23, R23, R14 ;  /* 0x00000017170e7223 */ /* 0x000fe2000000000e */
[----:B------:R-:W-:Y:S01]  /*05b0*/  SHF.R.U32.HI R9, RZ, 0x2, R8 ;  /* 0x00000002ff097819 */ /* 0x000fe20000011608 */
[----:B------:R-:W-:Y:S01]  /*05c0*/  FADD R16, R16, R23 ;  /* 0x0000001710107221 */ /* 0x000fe20000000000 */
[----:B------:R-:W-:Y:S01]  /*05d0*/  IADD3 R18, PT, PT, R8, R2, R13 ;  /* 0x0000000208127210 */ /* 0x000fe20007ffe00d */
[----:B------:R-:W-:Y:S01]  /*05e0*/  IMAD.SHL.U32 R20, R5, 0x10, RZ ;  /* 0x0000001005147824 */ /* 0x000fe200078e00ff */
[----:B------:R-:W-:Y:S01]  /*05f0*/  LOP3.LUT R9, R9, R8, RZ, 0x3c, !PT ;  /* 0x0000000809097212 */ /* 0x000fe200078e3cff */
[----:B------:R-:W-:Y:S01]  /*0600*/  FMUL R21, R21, R21 ;  /* 0x0000001515157220 */ /* 0x000fe20000400000 */
[----:B------:R-:W-:-:S02]  /*0610*/  I2FP.F32.U32 R23, R18 ;  /* 0x0000001200177245 */ /* 0x000fc40000201000 */
[----:B------:R-:W-:Y:S01]  /*0620*/  LOP3.LUT R25, R5, R20, R22, 0x96, !PT ;  /* 0x0000001405197212 */ /* 0x000fe200078e9616 */
[----:B------:R-:W-:Y:S01]  /*0630*/  FADD R19, R19, R21 ;  /* 0x0000001513137221 */ /* 0x000fe20000000000 */
[----:B------:R-:W-:Y:S01]  /*0640*/  SHF.R.U32.HI R22, RZ, 0x2, R3 ;  /* 0x00000002ff167819 */ /* 0x000fe20000011603 */
[----:B------:R-:W-:Y:S01]  /*0650*/  FFMA R14, R21, R21, R14 ;  /* 0x00000015150e7223 */ /* 0x000fe2000000000e */
[----:B------:R-:W-:Y:S01]  /*0660*/  LOP3.LUT R8, R25, R12, RZ, 0x3c, !PT ;  /* 0x0000000c19087212 */ /* 0x000fe200078e3cff */
[----:B------:R-:W-:Y:S01]  /*0670*/  FADD R16, R16, R21 ;  /* 0x0000001510107221 */ /* 0x000fe20000000000 */
[----:B------:R-:W-:Y:S01]  /*0680*/  IADD3 R12, PT, PT, R2, 0x161f14, R7 ;  /* 0x00161f14020c7810 */ /* 0x000fe20007ffe007 */
[----:B------:R-:W-:Y:S01]  /*0690*/  FFMA R23, R23, R10, 1.1641532182693481445e-10 ;  /* 0x2f00000017177423 */ /* 0x000fe2000000000a */
[----:B------:R-:W-:Y:S02]  /*06a0*/  SHF.L.U32 R20, R9, 0x1, RZ ;  /* 0x0000000109147819 */ /* 0x000fe400000006ff */
[----:B------:R-:W-:Y:S01]  /*06b0*/  SHF.L.U32 R21, R8, 0x4, RZ ;  /* 0x0000000408157819 */ /* 0x000fe200000006ff */
[----:B------:R-:W-:Y:S01]  /*06c0*/  IMAD.IADD R18, R3, 0x1, R12 ;  /* 0x0000000103127824 */ /* 0x000fe200078e020c */
[----:B------:R-:W-:Y:S01]  /*06d0*/  LOP3.LUT R12, R22, R3, RZ, 0x3c, !PT ;  /* 0x00000003160c7212 */ /* 0x000fe200078e3cff */
[----:B------:R-:W-:Y:S01]  /*06e0*/  FFMA R23, R11, R23, R6 ;  /* 0x000000170b177223 */ /* 0x000fe20000000006 */
[----:B------:R-:W-:-:S02]  /*06f0*/  LOP3.LUT R20, R8, R21, R20, 0x96, !PT ;  /* 0x0000001508147212 */ /* 0x000fc400078e9614 */
[----:B------:R-:W-:Y:S01]  /*0700*/  I2FP.F32.U32 R3, R18 ;  /* 0x0000001200037245 */ /* 0x000fe20000201000 */
[----:B------:R-:W-:Y:S01]  /*0710*/  FMUL R23, R23, R23 ;  /* 0x0000001717177220 */ /* 0x000fe20000400000 */
[----:B------:R-:W-:-:S03]  /*0720*/  IMAD.SHL.U32 R24, R12, 0x2, RZ ;  /* 0x000000020c187824 */ /* 0x000fc600078e00ff */
[----:B------:R-:W-:Y:S01]  /*0730*/  FFMA R18, R3, R10, 1.1641532182693481445e-10 ;  /* 0x2f00000003127423 */ /* 0x000fe2000000000a */
[----:B------:R-:W-:Y:S01]  /*0740*/  LOP3.LUT R3, R20, R9, RZ, 0x3c, !PT ;  /* 0x0000000914037212 */ /* 0x000fe200078e3cff */
[--C-:B------:R-:W-:Y:S01]  /*0750*/  FADD R19, R19, R23.reuse ;  /* 0x0000001713137221 */ /* 0x100fe20000000000 */
[----:B------:R-:W-:Y:S01]  /*0760*/  FFMA R14, R23, R23, R14 ;  /* 0x00000017170e7223 */ /* 0x000fe2000000000e */
[----:B------:R-:W-:Y:S01]  /*0770*/  FADD R16, R16, R23 ;  /* 0x0000001710107221 */ /* 0x000fe20000000000 */
[----:B------:R-:W-:Y:S01]  /*0780*/  IADD3 R9, PT, PT, R2, 0x161f14, R17 ;  /* 0x00161f1402097810 */ /* 0x000fe20007ffe011 */
[----:B------:R-:W-:Y:S01]  /*0790*/  IMAD.SHL.U32 R22, R3, 0x10, RZ ;  /* 0x0000001003167824 */ /* 0x000fe200078e00ff */
[----:B------:R-:W-:Y:S01]  /*07a0*/  SHF.R.U32.HI R23, RZ, 0x2, R4 ;  /* 0x00000002ff177819 */ /* 0x000fe20000011604 */
[----:B------:R-:W-:Y:S01]  /*07b0*/  FFMA R18, R11, R18, R6 ;  /* 0x000000120b127223 */ /* 0x000fe20000000006 */
[----:B------:R-:W-:Y:S02]  /*07c0*/  IADD3 R20, PT, PT, R4, R9, RZ ;  /* 0x0000000904147210 */ /* 0x000fe40007ffe0ff */
[----:B------:R-:W-:Y:S01]  /*07d0*/  LOP3.LUT R25, R3, R22, R24, 0x96, !PT ;  /* 0x0000001603197212 */ /* 0x000fe200078e9618 */
[----:B------:R-:W-:Y:S01]  /*07e0*/  FMUL R21, R18, R18 ;  /* 0x0000001212157220 */ /* 0x000fe20000400000 */
[----:B------:R-:W-:-:S02]  /*07f0*/  LOP3.LUT R9, R23, R4, RZ, 0x3c, !PT ;  /* 0x0000000417097212 */ /* 0x000fc400078e3cff */
[----:B------:R-:W-:Y:S01]  /*0800*/  LOP3.LUT R4, R25, R12, RZ, 0x3c, !PT ;  /* 0x0000000c19047212 */ /* 0x000fe200078e3cff */
[----:B------:R-:W-:Y:S01]  /*0810*/  FADD R19, R19, R21 ;  /* 0x0000001513137221 */ /* 0x000fe20000000000 */
[----:B------:R-:W-:Y:S01]  /*0820*/  IADD3 R12, PT, PT, R2, 0x161f14, R15 ;  /* 0x00161f14020c7810 */ /* 0x000fe20007ffe00f */
[----:B------:R-:W-:Y:S01]  /*0830*/  FFMA R14, R21, R21, R14 ;  /* 0x00000015150e7223 */ /* 0x000fe2000000000e */
[----:B------:R-:W-:Y:S01]  /*0840*/  I2FP.F32.U32 R23, R20 ;  /* 0x0000001400177245 */ /* 0x000fe20000201000 */
[----:B------:R-:W-:Y:S01]  /*0850*/  FADD R16, R16, R21 ;  /* 0x0000001510107221 */ /* 0x000fe20000000000 */
[----:B------:R-:W-:Y:S01]  /*0860*/  SHF.R.U32.HI R22, RZ, 0x2, R5 ;  /* 0x00000002ff167819 */ /* 0x000fe20000011605 */
[----:B------:R-:W-:Y:S01]  /*0870*/  IMAD.IADD R18, R5, 0x1, R12 ;  /* 0x0000000105127824 */ /* 0x000fe200078e020c */
[----:B------:R-:W-:Y:S01]  /*0880*/  SHF.L.U32 R20, R9, 0x1, RZ ;  /* 0x0000000109147819 */ /* 0x000fe200000006ff */
[----:B------:R-:W-:Y:S01]  /*0890*/  FFMA R23, R23, R10, 1.1641532182693481445e-10 ;  /* 0x2f00000017177423 */ /* 0x000fe2000000000a */
[----:B------:R-:W-:-:S02]  /*08a0*/  SHF.L.U32 R21, R4, 0x4, RZ ;  /* 0x0000000404157819 */ /* 0x000fc400000006ff */
[----:B------:R-:W-:Y:S01]  /*08b0*/  LOP3.LUT R12, R22, R5, RZ, 0x3c, !PT ;  /* 0x00000005160c7212 */ /* 0x000fe200078e3cff */
[----:B------:R-:W-:Y:S01]  /*08c0*/  FFMA R23, R11, R23, R6 ;  /* 0x000000170b177223 */ /* 0x000fe20000000006 */
[----:B------:R-:W-:Y:S02]  /*08d0*/  I2FP.F32.U32 R5, R18 ;  /* 0x0000001200057245 */ /* 0x000fe40000201000 */
[----:B------:R-:W-:Y:S01]  /*08e0*/  LOP3.LUT R20, R4, R21, R20, 0x96, !PT ;  /* 0x0000001504147212 */ /* 0x000fe200078e9614 */
[----:B------:R-:W-:Y:S01]  /*08f0*/  FMUL R23, R23, R23 ;  /* 0x0000001717177220 */ /* 0x000fe20000400000 */
[----:B------:R-:W-:Y:S01]  /*0900*/  SHF.R.U32.HI R21, RZ, 0x2, R8 ;  /* 0x00000002ff157819 */ /* 0x000fe20000011608 */
[----:B------:R-:W-:Y:S01]  /*0910*/  FFMA R18, R5, R10, 1.1641532182693481445e-10 ;  /* 0x2f00000005127423 */ /* 0x000fe2000000000a */
[----:B------:R-:W-:Y:S01]  /*0920*/  LOP3.LUT R5, R20, R9, RZ, 0x3c, !PT ;  /* 0x0000000914057212 */ /* 0x000fe200078e3cff */
[----:B------:R-:W-:Y:S01]  /*0930*/  FADD R19, R19, R23 ;  /* 0x0000001713137221 */ /* 0x000fe20000000000 */
[----:B------:R-:W-:Y:S01]  /*0940*/  IADD3 R9, PT, PT, R2, 0x161f14, R13 ;  /* 0x00161f1402097810 */ /* 0x000fe20007ffe00d */
[----:B------:R-:W-:Y:S01]  /*0950*/  FFMA R14, R23, R23, R14 ;  /* 0x00000017170e7223 */ /* 0x000fe2000000000e */
[----:B------:R-:W-:Y:S01]  /*0960*/  FADD R16, R16, R23 ;  /* 0x0000001710107221 */ /* 0x000fe20000000000 */
[----:B------:R-:W-:-:S02]  /*0970*/  IMAD.SHL.U32 R23, R12, 0x2, RZ ;  /* 0x000000020c177824 */ /* 0x000fc400078e00ff */
[----:B------:R-:W-:Y:S01]  /*0980*/  FFMA R18, R11, R18, R6 ;  /* 0x000000120b127223 */ /* 0x000fe20000000006 */
[----:B------:R-:W-:Y:S01]  /*0990*/  IMAD.SHL.U32 R22, R5, 0x10, RZ ;  /* 0x0000001005167824 */ /* 0x000fe200078e00ff */
[----:B------:R-:W-:Y:S02]  /*09a0*/  IADD3 R20, PT, PT, R8, R9, RZ ;  /* 0x0000000908147210 */ /* 0x000fe40007ffe0ff */
[----:B------:R-:W-:Y:S01]  /*09b0*/  FMUL R9, R18, R18 ;  /* 0x0000001212097220 */ /* 0x000fe20000400000 */
[----:B------:R-:W-:Y:S02]  /*09c0*/  LOP3.LUT R8, R21, R8, RZ, 0x3c, !PT ;  /* 0x0000000815087212 */ /* 0x000fe400078e3cff */
[----:B------:R-:W-:Y:S01]  /*09d0*/  I2FP.F32.U32 R21, R20 ;  /* 0x0000001400157245 */ /* 0x000fe20000201000 */
[----:B------:R-:W-:Y:S01]  /*09e0*/  FADD R19, R19, R9 ;  /* 0x0000000913137221 */ /* 0x000fe20000000000 */
[----:B------:R-:W-:Y:S01]  /*09f0*/  LOP3.LUT R23, R5, R22, R23, 0x96, !PT ;  /* 0x0000001605177212 */ /* 0x000fe200078e9617 */
[----:B------:R-:W-:Y:S01]  /*0a00*/  FFMA R14, R9, R9, R14 ;  /* 0x00000009090e7223 */ /* 0x000fe2000000000e */
[----:B------:R-:W-:Y:S01]  /*0a10*/  FADD R16, R16, R9 ;  /* 0x0000000910107221 */ /* 0x000fe20000000000 */
[----:B------:R-:W-:Y:S01]  /*0a20*/  FFMA R21, R21, R10, 1.1641532182693481445e-10 ;  /* 0x2f00000015157423 */ /* 0x000fe2000000000a */
[----:B------:R-:W-:-:S02]  /*0a30*/  LOP3.LUT R9, R23, R12, RZ, 0x3c, !PT ;  /* 0x0000000c17097212 */ /* 0x000fc400078e3cff */
[----:B------:R-:W-:Y:S01]  /*0a40*/  IADD3 R12, PT, PT, R2, 0x2c3e28, R7 ;  /* 0x002c3e28020c7810 */ /* 0x000fe20007ffe007 */
[----:B------:R-:W-:Y:S01]  /*0a50*/  FFMA R21, R11, R21, R6 ;  /* 0x000000150b157223 */ /* 0x000fe20000000006 */
[----:B------:R-:W-:Y:S02]  /*0a60*/  SHF.L.U32 R20, R8, 0x1, RZ ;  /* 0x0000000108147819 */ /* 0x000fe400000006ff */
[----:B------:R-:W-:Y:S01]  /*0a70*/  SHF.L.U32 R18, R9, 0x4, RZ ;  /* 0x0000000409127819 */ /* 0x000fe200000006ff */
[----:B------:R-:W-:Y:S02]  /*0a80*/  IMAD.IADD R12, R3, 0x1, R12 ;  /* 0x00000001030c7824 */ /* 0x000fe400078e020c */
[----:B------:R-:W-:Y:S01]  /*0a90*/  FMUL R21, R21, R21 ;  /* 0x0000001515157220 */ /* 0x000fe20000400000 */
[----:B------:R-:W-:Y:S02]  /*0aa0*/  SHF.R.U32.HI R22, RZ, 0x2, R3 ;  /* 0x00000002ff167819 */ /* 0x000fe40000011603 */
[----:B------:R-:W-:Y:S01]  /*0ab0*/  LOP3.LUT R25, R9, R18, R20, 0x96, !PT ;  /* 0x0000001209197212 */ /* 0x000fe200078e9614 */
[--C-:B------:R-:W-:Y:S01]  /*0ac0*/  FADD R19, R19, R21.reuse ;  /* 0x0000001513137221 */ /* 0x100fe20000000000 */
[----:B------:R-:W-:Y:S01]  /*0ad0*/  I2FP.F32.U32 R23, R12 ;  /* 0x0000000c00177245 */ /* 0x000fe20000201000 */
[----:B------:R-:W-:Y:S01]  /*0ae0*/  FFMA R14, R21, R21, R14 ;  /* 0x00000015150e7223 */ /* 0x000fe2000000000e */
[----:B------:R-:W-:Y:S01]  /*0af0*/  FADD R16, R16, R21 ;  /* 0x0000001510107221 */ /* 0x000fe20000000000 */
[----:B------:R-:W-:-:S02]  /*0b00*/  LOP3.LUT R3, R22, R3, RZ, 0x3c, !PT ;  /* 0x0000000316037212 */ /* 0x000fc400078e3cff */
[----:B------:R-:W-:Y:S01]  /*0b10*/  LOP3.LUT R8, R25, R8, RZ, 0x3c, !PT ;  /* 0x0000000819087212 */ /* 0x000fe200078e3cff */
[----:B------:R-:W-:Y:S01]  /*0b20*/  FFMA R23, R23, R10, 1.1641532182693481445e-10 ;  /* 0x2f00000017177423 */ /* 0x000fe2000000000a */
[----:B------:R-:W-:Y:S01]  /*0b30*/  IADD3 R21, PT, PT, R2, 0x2c3e28, R17 ;  /* 0x002c3e2802157810 */ /* 0x000fe20007ffe011 */
[----:B------:R-:W-:Y:S01]  /*0b40*/  IMAD.SHL.U32 R12, R3, 0x2, RZ ;  /* 0x00000002030c7824 */ /* 0x000fe200078e00ff */
[----:B------:R-:W-:Y:S01]  /*0b50*/  SHF.R.U32.HI R27, RZ, 0x2, R4 ;  /* 0x00000002ff1b7819 */ /* 0x000fe20000011604 */
[----:B------:R-:W-:Y:S01]  /*0b60*/  IMAD.SHL.U32 R25, R8, 0x10, RZ ;  /* 0x0000001008197824 */ /* 0x000fe200078e00ff */
[----:B------:R-:W-:Y:S01]  /*0b70*/  IADD3 R21, PT, PT, R4, R21, RZ ;  /* 0x0000001504157210 */ /* 0x000fe20007ffe0ff */
[----:B------:R-:W-:Y:S01]  /*0b80*/  FFMA R23, R11, R23, R6 ;  /* 0x000000170b177223 */ /* 0x000fe20000000006 */
[----:B------:R-:W-:Y:S02]  /*0b90*/  LOP3.LUT R4, R27, R4, RZ, 0x3c, !PT ;  /* 0x000000041b047212 */ /* 0x000fe400078e3cff */
[----:B------:R-:W-:Y:S01]  /*0ba0*/  I2FP.F32.U32 R21, R21 ;  /* 0x0000001500157245 */ /* 0x000fe20000201000 */
[----:B------:R-:W-:Y:S01]  /*0bb0*/  FMUL R23, R23, R23 ;  /* 0x0000001717177220 */ /* 0x000fe20000400000 */
[----:B------:R-:W-:-:S02]  /*0bc0*/  LOP3.LUT R12, R8, R25, R12, 0x96, !PT ;  /* 0x00000019080c7212 */ /* 0x000fc400078e960c */
[----:B------:R-:W-:Y:S01]  /*0bd0*/  SHF.L.U32 R20, R4, 0x1, RZ ;  /* 0x0000000104147819 */ /* 0x000fe200000006ff */
[----:B------:R-:W-:Y:S01]  /*0be0*/  FFMA R21, R21, R10, 1.1641532182693481445e-10 ;  /* 0x2f00000015157423 */ /* 0x000fe2000000000a */
[----:B------:R-:W-:Y:S01]  /*0bf0*/  FADD R18, R16, R23 ;  /* 0x0000001710127221 */ /* 0x000fe20000000000 */
[----:B------:R-:W-:Y:S01]  /*0c00*/  LOP3.LUT R12, R12, R3, RZ, 0x3c, !PT ;  /* 0x000000030c0c7212 */ /* 0x000fe200078e3cff */
[----:B------:R-:W-:Y:S01]  /*0c10*/  FFMA R14, R23, R23, R14 ;  /* 0x00000017170e7223 */ /* 0x000fe2000000000e */
[----:B------:R-:W-:Y:S01]  /*0c20*/  IADD3 R16, PT, PT, R2, 0x2c3e28, R15 ;  /* 0x002c3e2802107810 */ /* 0x000fe20007ffe00f */
[----:B------:R-:W-:Y:S01]  /*0c30*/  FFMA R21, R11, R21, R6 ;  /* 0x000000150b157223 */ /* 0x000fe20000000006 */
[----:B------:R-:W-:Y:S01]  /*0c40*/  SHF.L.U32 R25, R12, 0x4, RZ ;  /* 0x000000040c197819 */ /* 0x000fe200000006ff */
[----:B------:R-:W-:Y:S01]  /*0c50*/  FADD R19, R19, R23 ;  /* 0x0000001713137221 */ /* 0x000fe20000000000 */
[----:B------:R-:W-:Y:S01]  /*0c60*/  SHF.R.U32.HI R22, RZ, 0x2, R5 ;  /* 0x00000002ff167819 */ /* 0x000fe20000011605 */
[----:B------:R-:W-:-:S02]  /*0c70*/  IMAD.IADD R16, R5, 0x1, R16 ;  /* 0x0000000105107824 */ /* 0x000fc400078e0210 */
[----:B------:R-:W-:Y:S01]  /*0c80*/  FMUL R21, R21, R21 ;  /* 0x0000001515157220 */ /* 0x000fe20000400000 */
[----:B------:R-:W-:Y:S02]  /*0c90*/  LOP3.LUT R25, R12, R25, R20, 0x96, !PT ;  /* 0x000000190c197212 */ /* 0x000fe400078e9614 */
[----:B------:R-:W-:Y:S01]  /*0ca0*/  LOP3.LUT R3, R22, R5, RZ, 0x3c, !PT ;  /* 0x0000000516037212 */ /* 0x000fe200078e3cff */
[----:B------:R-:W-:Y:S01]  /*0cb0*/  FFMA R5, R21, R21, R14 ;  /* 0x0000001515057223 */ /* 0x000fe2000000000e */
[----:B------:R-:W-:Y:S01]  /*0cc0*/  I2FP.F32.U32 R23, R16 ;  /* 0x0000001000177245 */ /* 0x000fe20000201000 */
[--C-:B------:R-:W-:Y:S01]  /*0cd0*/  FADD R16, R19, R21.reuse ;  /* 0x0000001513107221 */ /* 0x100fe20000000000 */
[----:B------:R-:W-:Y:S01]  /*0ce0*/  LOP3.LUT R14, R25, R4, RZ, 0x3c, !PT ;  /* 0x00000004190e7212 */ /* 0x000fe200078e3cff */
[----:B------:R-:W-:Y:S01]  /*0cf0*/  FADD R18, R18, R21 ;  /* 0x0000001512127221 */ /* 0x000fe20000000000 */
[----:B------:R-:W-:Y:S01]  /*0d00*/  IADD3 R20, PT, PT, R2, 0x2c3e28, R13 ;  /* 0x002c3e2802147810 */ /* 0x000fe20007ffe00d */
[----:B------:R-:W-:Y:S01]  /*0d10*/  FFMA R23, R23, R10, 1.1641532182693481445e-10 ;  /* 0x2f00000017177423 */ /* 0x000fe2000000000a */
[----:B------:R-:W-:Y:S01]  /*0d20*/  IMAD.SHL.U32 R22, R3, 0x2, RZ ;  /* 0x0000000203167824 */ /* 0x000fe200078e00ff */
[----:B------:R-:W-:Y:S01]  /*0d30*/  SHF.R.U32.HI R4, RZ, 0x2, R9 ;  /* 0x00000002ff047819 */ /* 0x000fe20000011609 */
[----:B------:R-:W-:-:S02]  /*0d40*/  IMAD.SHL.U32 R21, R14, 0x10, RZ ;  /* 0x000000100e157824 */ /* 0x000fc400078e00ff */
[----:B------:R-:W-:Y:S01]  /*0d50*/  FFMA R23, R11, R23, R6 ;  /* 0x000000170b177223 */ /* 0x000fe20000000006 */
[----:B------:R-:W-:Y:S02]  /*0d60*/  IADD3 R19, PT, PT, R9, R20, RZ ;  /* 0x0000001409137210 */ /* 0x000fe40007ffe0ff */
[----:B------:R-:W-:Y:S01]  /*0d70*/  LOP3.LUT R4, R4, R9, RZ, 0x3c, !PT ;  /* 0x0000000904047212 */ /* 0x000fe200078e3cff */
[----:B------:R-:W-:Y:S01]  /*0d80*/  FMUL R20, R23, R23 ;  /* 0x0000001717147220 */ /* 0x000fe20000400000 */
[----:B------:R-:W-:Y:S02]  /*0d90*/  LOP3.LUT R22, R14, R21, R22, 0x96, !PT ;  /* 0x000000150e167212 */ /* 0x000fe400078e9616 */
[----:B------:R-:W-:Y:S01]  /*0da0*/  I2FP.F32.U32 R19, R19 ;  /* 0x0000001300137245 */ /* 0x000fe20000201000 */
[----:B------:R-:W-:Y:S01]  /*0db0*/  FFMA R9, R20, R20, R5 ;  /* 0x0000001414097223 */ /* 0x000fe20000000005 */
[----:B------:R-:W-:Y:S01]  /*0dc0*/  LOP3.LUT R3, R22, R3, RZ, 0x3c, !PT ;  /* 0x0000000316037212 */ /* 0x000fe200078e3cff */
[--C-:B------:R-:W-:Y:S01]  /*0dd0*/  FADD R16, R16, R20.reuse ;  /* 0x0000001410107221 */ /* 0x100fe20000000000 */
[----:B------:R-:W-:Y:S01]  /*0de0*/  IADD3 R23, PT, PT, R2, 0x425d3c, R7 ;  /* 0x00425d3c02177810 */ /* 0x000fe20007ffe007 */
[----:B------:R-:W-:Y:S01]  /*0df0*/  FADD R18, R18, R20 ;  /* 0x0000001412127221 */ /* 0x000fe20000000000 */
[----:B------:R-:W-:Y:S01]  /*0e00*/  FFMA R5, R19, R10, 1.1641532182693481445e-10 ;  /* 0x2f00000013057423 */ /* 0x000fe2000000000a */
[----:B------:R-:W-:-:S02]  /*0e10*/  SHF.L.U32 R19, R4, 0x1, RZ ;  /* 0x0000000104137819 */ /* 0x000fc400000006ff */
[----:B------:R-:W-:Y:S01]  /*0e20*/  SHF.L.U32 R20, R3, 0x4, RZ ;  /* 0x0000000403147819 */ /* 0x000fe200000006ff */
[----:B------:R-:W-:Y:S02]  /*0e30*/  IMAD.IADD R23, R8, 0x1, R23 ;  /* 0x0000000108177824 */ /* 0x000fe400078e0217 */
[----:B------:R-:W-:Y:S01]  /*0e40*/  FFMA R21, R11, R5, R6 ;  /* 0x000000050b157223 */ /* 0x000fe20000000006 */
[----:B------:R-:W-:Y:S02]  /*0e50*/  SHF.R.U32.HI R5, RZ, 0x2, R8 ;  /* 0x00000002ff057819 */ /* 0x000fe40000011608 */
[----:B------:R-:W-:Y:S01]  /*0e60*/  LOP3.LUT R19, R3, R20, R19, 0x96, !PT ;  /* 0x0000001403137212 */ /* 0x000fe200078e9613 */
[----:B------:R-:W-:Y:S01]  /*0e70*/  FMUL R22, R21, R21 ;  /* 0x0000001515167220 */ /* 0x000fe20000400000 */
[----:B------:R-:W-:Y:S02]  /*0e80*/  I2FP.F32.U32 R23, R23 ;  /* 0x0000001700177245 */ /* 0x000fe40000201000 */
[----:B------:R-:W-:Y:S01]  /*0e90*/  LOP3.LUT R4, R19, R4, RZ, 0x3c, !PT ;  /* 0x0000000413047212 */ /* 0x000fe200078e3cff */
[----:B------:R-:W-:Y:S01]  /*0ea0*/  FADD R16, R16, R22 ;  /* 0x0000001610107221 */ /* 0x000fe20000000000 */
[----:B------:R-:W-:Y:S01]  /*0eb0*/  LOP3.LUT R5, R5, R8, RZ, 0x3c, !PT ;  /* 0x0000000805057212 */ /* 0x000fe200078e3cff */
[----:B------:R-:W-:Y:S01]  /*0ec0*/  FFMA R23, R23, R10, 1.1641532182693481445e-10 ;  /* 0x2f00000017177423 */ /* 0x000fe2000000000a */
[----:B------:R-:W-:Y:S01]  /*0ed0*/  IADD3 R19, PT, PT, R2, 0x425d3c, R17 ;  /* 0x00425d3c02137810 */ /* 0x000fe20007ffe011 */
[----:B------:R-:W-:Y:S01]  /*0ee0*/  FFMA R9, R22, R22, R9 ;  /* 0x0000001616097223 */ /* 0x000fe20000000009 */
[----:B------:R-:W-:Y:S01]  /*0ef0*/  SHF.R.U32.HI R21, RZ, 0x2, R12 ;  /* 0x00000002ff157819 */ /* 0x000fe2000001160c */
[----:B------:R-:W-:Y:S01]  /*0f00*/  IMAD.SHL.U32 R20, R5, 0x2, RZ ;  /* 0x0000000205147824 */ /* 0x000fe200078e00ff */
[----:B------:R-:W-:Y:S01]  /*0f10*/  IADD3 R24, PT, PT, R12, R19, RZ ;  /* 0x000000130c187210 */ /* 0x000fe20007ffe0ff */
[----:B------:R-:W-:-:S02]  /*0f20*/  IMAD.SHL.U32 R19, R4, 0x10, RZ ;  /* 0x0000001004137824 */ /* 0x000fc400078e00ff */
[----:B------:R-:W-:Y:S01]  /*0f30*/  FFMA R23, R11, R23, R6 ;  /* 0x000000170b177223 */ /* 0x000fe20000000006 */
[----:B------:R-:W-:Y:S01]  /*0f40*/  FADD R18, R18, R22 ;  /* 0x0000001612127221 */ /* 0x000fe20000000000 */
[----:B------:R-:W-:Y:S02]  /*0f50*/  LOP3.LUT R8, R21, R12, RZ, 0x3c, !PT ;  /* 0x0000000c15087212 */ /* 0x000fe400078e3cff */
[----:B------:R-:W-:Y:S01]  /*0f60*/  LOP3.LUT R20, R4, R19, R20, 0x96, !PT ;  /* 0x0000001304147212 */ /* 0x000fe200078e9614 */
[----:B------:R-:W-:Y:S01]  /*0f70*/  FMUL R22, R23, R23 ;  /* 0x0000001717167220 */ /* 0x000fe20000400000 */
[----:B------:R-:W-:Y:S02]  /*0f80*/  I2FP.F32.U32 R21, R24 ;  /* 0x0000001800157245 */ /* 0x000fe40000201000 */
[----:B------:R-:W-:Y:S01]  /*0f90*/  LOP3.LUT R5, R20, R5, RZ, 0x3c, !PT ;  /* 0x0000000514057212 */ /* 0x000fe200078e3cff */
[----:B------:R-:W-:Y:S01]  /*0fa0*/  FFMA R12, R22, R22, R9 ;  /* 0x00000016160c7223 */ /* 0x000fe20000000009 */
[----:B------:R-:W-:Y:S01]  /*0fb0*/  IADD3 R9, PT, PT, R2, 0x425d3c, R15 ;  /* 0x00425d3c02097810 */ /* 0x000fe20007ffe00f */
[----:B------:R-:W-:Y:S01]  /*0fc0*/  FFMA R21, R21, R10, 1.1641532182693481445e-10 ;  /* 0x2f00000015157423 */ /* 0x000fe2000000000a */
[--C-:B------:R-:W-:Y:S01]  /*0fd0*/  FADD R16, R16, R22.reuse ;  /* 0x0000001610107221 */ /* 0x100fe20000000000 */
[----:B------:R-:W-:Y:S01]  /*0fe0*/  FADD R18, R18, R22 ;  /* 0x0000001612127221 */ /* 0x000fe20000000000 */
[----:B------:R-:W-:Y:S01]  /*0ff0*/  IMAD.SHL.U32 R20, R5, 0x10, RZ ;  /* 0x0000001005147824 */ /* 0x000fe200078e00ff */
[----:B------:R-:W-:Y:S01]  /*1000*/  SHF.L.U32 R19, R8, 0x1, RZ ;  /* 0x0000000108137819 */ /* 0x000fe200000006ff */
[----:B------:R-:W-:Y:S01]  /*1010*/  FFMA R21, R11, R21, R6 ;  /* 0x000000150b157223 */ /* 0x000fe20000000006 */
[----:B------:R-:W-:-:S02]  /*1020*/  IADD3 R22, PT, PT, R14, R9, RZ ;  /* 0x000000090e167210 */ /* 0x000fc40007ffe0ff */
[----:B------:R-:W-:Y:S01]  /*1030*/  SHF.R.U32.HI R9, RZ, 0x2, R14 ;  /* 0x00000002ff097819 */ /* 0x000fe2000001160e */
[----:B------:R-:W-:Y:S01]  /*1040*/  FMUL R21, R21, R21 ;  /* 0x0000001515157220 */ /* 0x000fe20000400000 */
[----:B------:R-:W-:Y:S02]  /*1050*/  I2FP.F32.U32 R23, R22 ;  /* 0x0000001600177245 */ /* 0x000fe40000201000 */
[----:B------:R-:W-:Y:S01]  /*1060*/  LOP3.LUT R19, R5, R20, R19, 0x96, !PT ;  /* 0x0000001405137212 */ /* 0x000fe200078e9613 */
[----:B------:R-:W-:Y:S01]  /*1070*/  FADD R18, R18, R21 ;  /* 0x0000001512127221 */ /* 0x000fe20000000000 */
[----:B------:R-:W-:Y:S01]  /*1080*/  IADD3 R20, PT, PT, R2, 0x425d3c, R13 ;  /* 0x00425d3c02147810 */ /* 0x000fe20007ffe00d */
[----:B------:R-:W-:Y:S01]  /*1090*/  FFMA R23, R23, R10, 1.1641532182693481445e-10 ;  /* 0x2f00000017177423 */ /* 0x000fe2000000000a */
[----:B------:R-:W-:Y:S01]  /*10a0*/  LOP3.LUT R9, R9, R14, RZ, 0x3c, !PT ;  /* 0x0000000e09097212 */ /* 0x000fe200078e3cff */
[----:B------:R-:W-:Y:S01]  /*10b0*/  FADD R14, R16, R21 ;  /* 0x00000015100e7221 */ /* 0x000fe20000000000 */
[----:B------:R-:W-:Y:S01]  /*10c0*/  LOP3.LUT R8, R19, R8, RZ, 0x3c, !PT ;  /* 0x0000000813087212 */ /* 0x000fe200078e3cff */
[----:B------:R-:W-:Y:S01]  /*10d0*/  FFMA R16, R21, R21, R12 ;  /* 0x0000001515107223 */ /* 0x000fe2000000000c */
[----:B------:R-:W-:Y:S01]  /*10e0*/  SHF.L.U32 R12, R9, 0x1, RZ ;  /* 0x00000001090c7819 */ /* 0x000fe200000006ff */
[----:B------:R-:W-:Y:S01]  /*10f0*/  IMAD.IADD R22, R3, 0x1, R20 ;  /* 0x0000000103167824 */ /* 0x000fe200078e0214 */
[----:B------:R-:W-:Y:S01]  /*1100*/  SHF.L.U32 R21, R8, 0x4, RZ ;  /* 0x0000000408157819 */ /* 0x000fe200000006ff */
[----:B------:R-:W-:Y:S01]  /*1110*/  FFMA R23, R11, R23, R6 ;  /* 0x000000170b177223 */ /* 0x000fe20000000006 */
[----:B------:R-:W-:Y:S01]  /*1120*/  IADD3 R19, PT, PT, R2, 0x587c50, R7 ;  /* 0x00587c5002137810 */ /* 0x000fe20007ffe007 */
[----:B------:R-:W-:Y:S01]  /*1130*/  VIADD R7, R7, 0x6e9b64 ;  /* 0x006e9b6407077836 */ /* 0x000fe20000000000 */
[----:B------:R-:W-:Y:S01]  /*1140*/  LOP3.LUT R20, R8, R21, R12, 0x96, !PT ;  /* 0x0000001508147212 */ /* 0x000fe200078e960c */
[----:B------:R-:W-:Y:S01]  /*1150*/  FMUL R23, R23, R23 ;  /* 0x0000001717177220 */ /* 0x000fe20000400000 */
[----:B------:R-:W-:-:S02]  /*1160*/  I2FP.F32.U32 R21, R22 ;  /* 0x0000001600157245 */ /* 0x000fc40000201000 */
[----:B------:R-:W-:Y:S01]  /*1170*/  IADD3 R19, PT, PT, R4, R19, RZ ;  /* 0x0000001304137210 */ /* 0x000fe20007ffe0ff */
[--C-:B------:R-:W-:Y:S01]  /*1180*/  FADD R12, R14, R23.reuse ;  /* 0x000000170e0c7221 */ /* 0x100fe20000000000 */
[----:B------:R-:W-:Y:S01]  /*1190*/  FADD R14, R18, R23 ;  /* 0x00000017120e7221 */ /* 0x000fe20000000000 */
[----:B------:R-:W-:Y:S01]  /*11a0*/  FFMA R21, R21, R10, 1.1641532182693481445e-10 ;  /* 0x2f00000015157423 */ /* 0x000fe2000000000a */
[C---:B------:R-:W-:Y:S01]  /*11b0*/  IADD3 R18, PT, PT, R2.reuse, 0x587c50, R17 ;  /* 0x00587c5002127810 */ /* 0x040fe20007ffe011 */
[----:B------:R-:W-:Y:S01]  /*11c0*/  FFMA R16, R23, R23, R16 ;  /* 0x0000001717107223 */ /* 0x000fe20000000010 */
[----:B------:R-:W-:Y:S01]  /*11d0*/  IADD3 R25, PT, PT, R2, 0x587c50, R15 ;  /* 0x00587c5002197810 */ /* 0x000fe20007ffe00f */
[--C-:B------:R-:W-:Y:S01]  /*11e0*/  FFMA R22, R11, R21, R6.reuse ;  /* 0x000000150b167223 */ /* 0x100fe20000000006 */
[----:B------:R-:W-:Y:S02]  /*11f0*/  I2FP.F32.U32 R19, R19 ;  /* 0x0000001300137245 */ /* 0x000fe40000201000 */
[----:B------:R-:W-:Y:S01]  /*1200*/  IADD3 R21, PT, PT, R5, R18, RZ ;  /* 0x0000001205157210 */ /* 0x000fe20007ffe0ff */
[----:B------:R-:W-:Y:S01]  /*1210*/  IMAD.IADD R25, R8, 0x1, R25 ;  /* 0x0000000108197824 */ /* 0x000fe200078e0219 */
[----:B------:R-:W-:Y:S01]  /*1220*/  LOP3.LUT R9, R20, R9, RZ, 0x3c, !PT ;  /* 0x0000000914097212 */ /* 0x000fe200078e3cff */
[----:B------:R-:W-:Y:S01]  /*1230*/  FFMA R20, R19, R10, 1.1641532182693481445e-10 ;  /* 0x2f00000013147423 */ /* 0x000fe2000000000a */
[----:B------:R-:W-:Y:S01]  /*1240*/  IADD3 R18, PT, PT, R2, 0x587c50, R13 ;  /* 0x00587c5002127810 */ /* 0x000fe20007ffe00d */
[----:B------:R-:W-:Y:S01]  /*1250*/  FMUL R19, R22, R22 ;  /* 0x0000001616137220 */ /* 0x000fe20000400000 */
[----:B------:R-:W-:Y:S01]  /*1260*/  I2FP.F32.U32 R23, R21 ;  /* 0x0000001500177245 */ /* 0x000fe20000201000 */
[----:B------:R-:W-:Y:S01]  /*1270*/  FFMA R20, R11, R20, R6 ;  /* 0x000000140b147223 */ /* 0x000fe20000000006 */
[----:B------:R-:W-:Y:S01]  /*1280*/  I2FP.F32.U32 R25, R25 ;  /* 0x0000001900197245 */ /* 0x000fe20000201000 */
[--C-:B------:R-:W-:Y:S01]  /*1290*/  FADD R27, R12, R19.reuse ;  /* 0x000000130c1b7221 */ /* 0x100fe20000000000 */
[----:B------:R-:W-:Y:S01]  /*12a0*/  IADD3 R18, PT, PT, R9, R18, RZ ;  /* 0x0000001209127210 */ /* 0x000fe20007ffe0ff */
[----:B------:R-:W-:Y:S01]  /*12b0*/  FFMA R23, R23, R10, 1.1641532182693481445e-10 ;  /* 0x2f00000017177423 */ /* 0x000fe2000000000a */
[----:B------:R-:W-:Y:S01]  /*12c0*/  FFMA R21, R19, R19, R16 ;  /* 0x0000001313157223 */ /* 0x000fe20000000010 */
[----:B------:R-:W-:Y:S01]  /*12d0*/  FADD R29, R14, R19 ;  /* 0x000000130e1d7221 */ /* 0x000fe20000000000 */
[----:B------:R-:W-:Y:S01]  /*12e0*/  IADD3 R17, PT, PT, R17, 0x6e9b64, RZ ;  /* 0x006e9b6411117810 */ /* 0x000fe20007ffe0ff */
[----:B------:R-:W-:Y:S01]  /*12f0*/  FMUL R12, R20, R20 ;  /* 0x00000014140c7220 */ /* 0x000fe20000400000 */
[----:B------:R-:W-:Y:S01]  /*1300*/  I2FP.F32.U32 R19, R18 ;  /* 0x0000001200137245 */ /* 0x000fe20000201000 */
[--C-:B------:R-:W-:Y:S01]  /*1310*/  FFMA R23, R11, R23, R6.reuse ;  /* 0x000000170b177223 */ /* 0x100fe20000000006 */
[----:B------:R-:W-:Y:S01]  /*1320*/  FFMA R25, R25, R10, 1.1641532182693481445e-10 ;  /* 0x2f00000019197423 */ /* 0x000fe2000000000a */
[----:B------:R-:W-:Y:S01]  /*1330*/  ISETP.NE.AND P0, PT, R17, 0x234187e, PT ;  /* 0x0234187e1100780c */ /* 0x000fe20003f05270 */
[C---:B------:R-:W-:Y:S01]  /*1340*/  FADD R14, R12.reuse, R27 ;  /* 0x0000001b0c0e7221 */ /* 0x040fe20000000000 */
[C---:B------:R-:W-:Y:S01]  /*1350*/  FFMA R21, R12.reuse, R12, R21 ;  /* 0x0000000c0c157223 */ /* 0x040fe20000000015 */
[----:B------:R-:W-:Y:S01]  /*1360*/  FMUL R16, R23, R23 ;  /* 0x0000001717107220 */ /* 0x000fe20000400000 */
[----:B------:R-:W-:Y:S01]  /*1370*/  FFMA R25, R11, R25, R6 ;  /* 0x000000190b197223 */ /* 0x000fe20000000006 */
[----:B------:R-:W-:Y:S01]  /*1380*/  FFMA R19, R19, R10, 1.1641532182693481445e-10 ;  /* 0x2f00000013137423 */ /* 0x000fe2000000000a */
[----:B------:R-:W-:Y:S01]  /*1390*/  FADD R12, R12, R29 ;  /* 0x0000001d0c0c7221 */ /* 0x000fe20000000000 */
[----:B------:R-:W-:Y:S01]  /*13a0*/  FADD R14, R14, R16 ;  /* 0x000000100e0e7221 */ /* 0x000fe20000000000 */
[----:B------:R-:W-:Y:S01]  /*13b0*/  FFMA R21, R16, R16, R21 ;  /* 0x0000001010157223 */ /* 0x000fe20000000015 */
[----:B------:R-:W-:Y:S01]  /*13c0*/  FMUL R10, R25, R25 ;  /* 0x00000019190a7220 */ /* 0x000fe20000400000 */
[----:B------:R-:W-:Y:S01]  /*13d0*/  FFMA R19, R11, R19, R6 ;  /* 0x000000130b137223 */ /* 0x000fe20000000006 */
[----:B------:R-:W-:Y:S01]  /*13e0*/  FADD R12, R12, R16 ;  /* 0x000000100c0c7221 */ /* 0x000fe20000000000 */
[----:B------:R-:W-:Y:S01]  /*13f0*/  IADD3 R15, PT, PT, R15, 0x6e9b64, RZ ;  /* 0x006e9b640f0f7810 */ /* 0x000fe20007ffe0ff */
[--C-:B------:R-:W-:Y:S01]  /*1400*/  FADD R14, R14, R10.reuse ;  /* 0x0000000a0e0e7221 */ /* 0x100fe20000000000 */
[----:B------:R-:W-:Y:S01]  /*1410*/  FMUL R16, R19, R19 ;  /* 0x0000001313107220 */ /* 0x000fe20000400000 */
[----:B------:R-:W-:Y:S01]  /*1420*/  FFMA R21, R10, R10, R21 ;  /* 0x0000000a0a157223 */ /* 0x000fe20000000015 */
[----:B------:R-:W-:Y:S01]  /*1430*/  FADD R10, R12, R10 ;  /* 0x0000000a0c0a7221 */ /* 0x000fe20000000000 */
[----:B------:R-:W-:Y:S01]  /*1440*/  IADD3 R13, PT, PT, R13, 0x6e9b64, RZ ;  /* 0x006e9b640d0d7810 */ /* 0x000fe20007ffe0ff */
[--C-:B------:R-:W-:Y:S01]  /*1450*/  FADD R14, R14, R16.reuse ;  /* 0x000000100e0e7221 */ /* 0x100fe20000000000 */
[----:B------:R-:W-:Y:S01]  /*1460*/  FFMA R12, R16, R16, R21 ;  /* 0x00000010100c7223 */ /* 0x000fe20000000015 */
[----:B------:R-:W-:Y:S01]  /*1470*/  FADD R16, R10, R16 ;  /* 0x000000100a107221 */ /* 0x000fe20000000000 */
[----:B------:R-:W-:Y:S06]  /*1480*/  @P0 BRA `(.L_x_0) ;  /* 0xffffffec00440947 */ /* 0x000fec000383ffff */
[----:B------:R-:W0:Y:S01]  /*1490*/  LDC.64 R2, c[0x0][0x398] ;  /* 0x0000e600ff027b82 */ /* 0x000e220000000a00 */
[----:B------:R-:W-:-:S07]  /*14a0*/  FMUL R11, R11, R16 ;  /* 0x000000100b0b7220 */ /* 0x000fce0000400000 */
[----:B------:R-:W1:Y:S08]  /*14b0*/  LDC.64 R4, c[0x0][0x388] ;  /* 0x0000e200ff047b82 */ /* 0x000e700000000a00 */
[----:B------:R-:W2:Y:S01]  /*14c0*/  LDC.64 R6, c[0x0][0x390] ;  /* 0x0000e400ff067b82 */ /* 0x000ea20000000a00 */
[----:B0-----:R-:W-:-:S05]  /*14d0*/  IMAD.WIDE R2, R0, 0x4, R2 ;  /* 0x0000000400027825 */ /* 0x001fca00078e0202 */
[----:B------:R-:W-:Y:S01]  /*14e0*/  STG.E desc[UR4][R2.64], R11 ;  /* 0x0000000b02007986 */ /* 0x000fe2000c101904 */
[----:B-1----:R-:W-:-:S05]  /*14f0*/  IMAD.WIDE R4, R0, 0x4, R4 ;  /* 0x0000000400047825 */ /* 0x002fca00078e0204 */
[----:B------:R-:W-:Y:S01]  /*1500*/  STG.E desc[UR4][R4.64], R14 ;  /* 0x0000000e04007986 */ /* 0x000fe2000c101904 */
[----:B--2---:R-:W-:-:S05]  /*1510*/  IMAD.WIDE R6, R0, 0x4, R6 ;  /* 0x0000000400067825 */ /* 0x004fca00078e0206 */
[----:B------:R-:W-:Y:S01]  /*1520*/  STG.E desc[UR4][R6.64], R12 ;  /* 0x0000000c06007986 */ /* 0x000fe2000c101904 */
[----:B------:R-:W-:Y:S05]  /*1530*/  EXIT ;  /* 0x000000000000794d */ /* 0x000fea0003800000 */
.L_x_1:
[----:B------:R-:W-:-:S00]  /*1540*/  BRA `(.L_x_1) ;  /* 0xfffffffc00fc7947 */ /* 0x000fc0000383ffff */
[----:B------:R-:W-:-:S00]  /*1550*/  NOP ;  /* 0x0000000000007918 */ /* 0x000fc00000000000 */
        /* <DEDUP_REMOVED lines=10> */
.L_x_26:


//--------------------- .text._Z9MakeEdgesPfffi   --------------------------
	.section	.text._Z9MakeEdgesPfffi,"ax",@progbits
	.align	128
        .global         _Z9MakeEdgesPfffi
        .type           _Z9MakeEdgesPfffi,@function
        .size           _Z9MakeEdgesPfffi,(.L_x_25 - _Z9MakeEdgesPfffi)
        .other          _Z9MakeEdgesPfffi,@"STO_CUDA_ENTRY STV_DEFAULT"
_Z9MakeEdgesPfffi:
.text._Z9MakeEdgesPfffi:
[----:B------:R-:W-:Y:S01]  /*0000*/  LDC R1, c[0x0][0x37c] ;  /* 0x0000df00ff017b82 */ /* 0x000fe20000000800 */
[----:B------:R-:W0:Y:S07]  /*0010*/  S2R R2, SR_TID.X ;  /* 0x0000000000027919 */ /* 0x000e2e0000002100 */
[----:B------:R-:W0:Y:S01]  /*0020*/  S2UR UR4, SR_CTAID.X ;  /* 0x00000000000479c3 */ /* 0x000e220000002500 */
[----:B------:R-:W1:Y:S07]  /*0030*/  LDCU UR5, c[0x0][0x390] ;  /* 0x00007200ff0577ac */ /* 0x000e6e0008000800 */
[----:B------:R-:W0:Y:S02]  /*0040*/  LDC R3, c[0x0][0x360] ;  /* 0x0000d800ff037b82 */ /* 0x000e240000000800 */
[----:B0-----:R-:W-:-:S05]  /*0050*/  IMAD R2, R3, UR4, R2 ;  /* 0x0000000403027c24 */ /* 0x001fca000f8e0202 */
[----:B-1----:R-:W-:-:S13]  /*0060*/  ISETP.GT.AND P0, PT, R2, UR5, PT ;  /* 0x0000000502007c0c */ /* 0x002fda000bf04270 */
[----:B------:R-:W-:Y:S05]  /*0070*/  @P0 EXIT ;  /* 0x000000000000094d */ /* 0x000fea0003800000 */
[----:B------:R-:W0:Y:S01]  /*0080*/  LDC.64 R6, c[0x0][0x388] ;  /* 0x0000e200ff067b82 */ /* 0x000e220000000a00 */
[----:B------:R-:W-:Y:S01]  /*0090*/  I2FP.F32.S32 R5, UR5 ;  /* 0x0000000500057c45 */ /* 0x000fe20008201400 */
[----:B------:R-:W1:Y:S01]  /*00a0*/  LDCU.64 UR4, c[0x0][0x358] ;  /* 0x00006b00ff0477ac */ /* 0x000e620008000a00 */
[----:B------:R-:W-:Y:S01]  /*00b0*/  I2FP.F32.S32 R3, R2 ;  /* 0x0000000200037245 */ /* 0x000fe20000201400 */
[----:B------:R-:W-:Y:S01]  /*00c0*/  BSSY.RECONVERGENT B0, `(.L_x_2) ;  /* 0x000000e000007945 */ /* 0x000fe20003800200 */
[----:B------:R-:W2:Y:S01]  /*00d0*/  MUFU.RCP R4, R5 ;  /* 0x0000000500047308 */ /* 0x000ea20000001000 */
[----:B0-----:R-:W-:Y:S01]  /*00e0*/  FADD R0, R7, -R6 ;  /* 0x8000000607007221 */ /* 0x001fe20000000000 */
[----:B--2---:R-:W-:-:S03]  /*00f0*/  FFMA R7, -R5, R4, 1 ;  /* 0x3f80000005077423 */ /* 0x004fc60000000104 */
[----:B------:R-:W-:Y:S01]  /*0100*/  FMUL R0, R0, R3 ;  /* 0x0000000300007220 */ /* 0x000fe20000400000 */
[----:B------:R-:W-:-:S03]  /*0110*/  FFMA R7, R4, R7, R4 ;  /* 0x0000000704077223 */ /* 0x000fc60000000004 */
[----:B------:R-:W0:Y:S01]  /*0120*/  FCHK P0, R0, R5 ;  /* 0x0000000500007302 */ /* 0x000e220000000000 */
[----:B------:R-:W-:-:S04]  /*0130*/  FFMA R4, R0, R7, RZ ;  /* 0x0000000700047223 */ /* 0x000fc800000000ff */
[----:B------:R-:W-:-:S04]  /*0140*/  FFMA R3, -R5, R4, R0 ;  /* 0x0000000405037223 */ /* 0x000fc80000000100 */
[----:B------:R-:W-:Y:S01]  /*0150*/  FFMA R7, R7, R3, R4 ;  /* 0x0000000307077223 */ /* 0x000fe20000000004 */
[----:B01----:R-:W-:Y:S06]  /*0160*/  @!P0 BRA `(.L_x_3) ;  /* 0x00000000000c8947 */ /* 0x003fec0003800000 */
[----:B------:R-:W-:-:S07]  /*0170*/  MOV R4, 0x190 ;  /* 0x0000019000047802 */ /* 0x000fce0000000f00 */
[----:B------:R-:W-:Y:S05]  /*0180*/  CALL.REL.NOINC `($__internal_0_$__cuda_sm3x_div_rn_noftz_f32_slowpath) ;  /* 0x0000000000207944 */ /* 0x000fea0003c00000 */
[----:B------:R-:W-:-:S07]  /*0190*/  IMAD.MOV.U32 R7, RZ, RZ, R0 ;  /* 0x000000ffff077224 */ /* 0x000fce00078e0000 */
.L_x_3:
[----:B------:R-:W-:Y:S05]  /*01a0*/  BSYNC.RECONVERGENT B0 ;  /* 0x0000000000007941 */ /* 0x000fea0003800200 */
.L_x_2:
[----:B------:R-:W0:Y:S01]  /*01b0*/  LDC.64 R4, c[0x0][0x380] ;  /* 0x0000e000ff047b82 */ /* 0x000e220000000a00 */
[----:B------:R-:W1:Y:S02]  /*01c0*/  LDCU UR6, c[0x0][0x388] ;  /* 0x00007100ff0677ac */ /* 0x000e640008000800 */
[----:B-1----:R-:W-:Y:S01]  /*01d0*/  FADD R7, R7, UR6 ;  /* 0x0000000607077e21 */ /* 0x002fe20008000000 */
[----:B0-----:R-:W-:-:S05]  /*01e0*/  IMAD.WIDE R2, R2, 0x4, R4 ;  /* 0x0000000402027825 */ /* 0x001fca00078e0204 */
[----:B------:R-:W-:Y:S01]  /*01f0*/  STG.E desc[UR4][R2.64], R7 ;  /* 0x0000000702007986 */ /* 0x000fe2000c101904 */
[----:B------:R-:W-:Y:S05]  /*0200*/  EXIT ;  /* 0x000000000000794d */ /* 0x000fea0003800000 */
        .weak           $__internal_0_$__cuda_sm3x_div_rn_noftz_f32_slowpath
        .type           $__internal_0_$__cuda_sm3x_div_rn_noftz_f32_slowpath,@function
        .size           $__internal_0_$__cuda_sm3x_div_rn_noftz_f32_slowpath,(.L_x_25 - $__internal_0_$__cuda_sm3x_div_rn_noftz_f32_slowpath)
$__internal_0_$__cuda_sm3x_div_rn_noftz_f32_slowpath:
[----:B------:R-:W-:Y:S01]  /*0210*/  SHF.R.U32.HI R6, RZ, 0x17, R5 ;  /* 0x00000017ff067819 */ /* 0x000fe20000011605 */
[----:B------:R-:W-:Y:S01]  /*0220*/  BSSY.RECONVERGENT B1, `(.L_x_4) ;  /* 0x0000064000017945 */ /* 0x000fe20003800200 */
[--C-:B------:R-:W-:Y:S01]  /*0230*/  SHF.R.U32.HI R3, RZ, 0x17, R0.reuse ;  /* 0x00000017ff037819 */ /* 0x100fe20000011600 */
[----:B------:R-:W-:Y:S01]  /*0240*/  IMAD.MOV.U32 R8, RZ, RZ, R0 ;  /* 0x000000ffff087224 */ /* 0x000fe200078e0000 */
[----:B------:R-:W-:Y:S02]  /*0250*/  LOP3.LUT R7, R6, 0xff, RZ, 0xc0, !PT ;  /* 0x000000ff06077812 */ /* 0x000fe400078ec0ff */
[----:B------:R-:W-:-:S03]  /*0260*/  LOP3.LUT R6, R3, 0xff, RZ, 0xc0, !PT ;  /* 0x000000ff03067812 */ /* 0x000fc600078ec0ff */
[----:B------:R-:W-:Y:S02]  /*0270*/  VIADD R11, R7, 0xffffffff ;  /* 0xffffffff070b7836 */ /* 0x000fe40000000000 */
[----:B------:R-:W-:-:S03]  /*0280*/  VIADD R10, R6, 0xffffffff ;  /* 0xffffffff060a7836 */ /* 0x000fc60000000000 */
[----:B------:R-:W-:-:S04]  /*0290*/  ISETP.GT.U32.AND P0, PT, R11, 0xfd, PT ;  /* 0x000000fd0b00780c */ /* 0x000fc80003f04070 */
[----:B------:R-:W-:-:S13]  /*02a0*/  ISETP.GT.U32.OR P0, PT, R10, 0xfd, P0 ;  /* 0x000000fd0a00780c */ /* 0x000fda0000704470 */
[----:B------:R-:W-:Y:S01]  /*02b0*/  @!P0 IMAD.MOV.U32 R9, RZ, RZ, RZ ;  /* 0x000000ffff098224 */ /* 0x000fe200078e00ff */
[----:B------:R-:W-:Y:S06]  /*02c0*/  @!P0 BRA `(.L_x_5) ;  /* 0x0000000000608947 */ /* 0x000fec0003800000 */
[----:B------:R-:W-:Y:S01]  /*02d0*/  FSETP.GTU.FTZ.AND P0, PT, |R0|, +INF , PT ;  /* 0x7f8000000000780b */ /* 0x000fe20003f1c200 */
[----:B------:R-:W-:Y:S01]  /*02e0*/  IMAD.MOV.U32 R3, RZ, RZ, R5 ;  /* 0x000000ffff037224 */ /* 0x000fe200078e0005 */
[----:B------:R-:W-:-:S04]  /*02f0*/  FSETP.GTU.FTZ.AND P1, PT, |R5|, +INF , PT ;  /* 0x7f8000000500780b */ /* 0x000fc80003f3c200 */
[----:B------:R-:W-:-:S13]  /*0300*/  PLOP3.LUT P0, PT, P0, P1, PT, 0xf8, 0x8f ;  /* 0x00000000008f781c */ /* 0x000fda0000703f70 */
[----:B------:R-:W-:Y:S05]  /*0310*/  @P0 BRA `(.L_x_6) ;  /* 0x00000004004c0947 */ /* 0x000fea0003800000 */
[----:B------:R-:W-:-:S13]  /*0320*/  LOP3.LUT P0, RZ, R5, 0x7fffffff, R8, 0xc8, !PT ;  /* 0x7fffffff05ff7812 */ /* 0x000fda000780c808 */
[----:B------:R-:W-:Y:S05]  /*0330*/  @!P0 BRA `(.L_x_7) ;  /* 0x00000004003c8947 */ /* 0x000fea0003800000 */
[C---:B------:R-:W-:Y:S02]  /*0340*/  FSETP.NEU.FTZ.AND P2, PT, |R0|.reuse, +INF , PT ;  /* 0x7f8000000000780b */ /* 0x040fe40003f5d200 */
[----:B------:R-:W-:Y:S02]  /*0350*/  FSETP.NEU.FTZ.AND P1, PT, |R3|, +INF , PT ;  /* 0x7f8000000300780b */ /* 0x000fe40003f3d200 */
[----:B------:R-:W-:-:S11]  /*0360*/  FSETP.NEU.FTZ.AND P0, PT, |R0|, +INF , PT ;  /* 0x7f8000000000780b */ /* 0x000fd60003f1d200 */
[----:B------:R-:W-:Y:S05]  /*0370*/  @!P1 BRA !P2, `(.L_x_7) ;  /* 0x00000004002c9947 */ /* 0x000fea0005000000 */
[----:B------:R-:W-:-:S04]  /*0380*/  LOP3.LUT P2, RZ, R8, 0x7fffffff, RZ, 0xc0, !PT ;  /* 0x7fffffff08ff7812 */ /* 0x000fc8000784c0ff */
[----:B------:R-:W-:-:S13]  /*0390*/  PLOP3.LUT P1, PT, P1, P2, PT, 0x2f, 0xf2 ;  /* 0x0000000000f2781c */ /* 0x000fda0000f24577 */
[----:B------:R-:W-:Y:S05]  /*03a0*/  @P1 BRA `(.L_x_8) ;  /* 0x0000000400181947 */ /* 0x000fea0003800000 */
[----:B------:R-:W-:-:S04]  /*03b0*/  LOP3.LUT P1, RZ, R5, 0x7fffffff, RZ, 0xc0, !PT ;  /* 0x7fffffff05ff7812 */ /* 0x000fc8000782c0ff */
[----:B------:R-:W-:-:S13]  /*03c0*/  PLOP3.LUT P0, PT, P0, P1, PT, 0x2f, 0xf2 ;  /* 0x0000000000f2781c */ /* 0x000fda0000702577 */
[----:B------:R-:W-:Y:S05]  /*03d0*/  @P0 BRA `(.L_x_9) ;  /* 0x0000000400000947 */ /* 0x000fea0003800000 */
[----:B------:R-:W-:Y:S02]  /*03e0*/  ISETP.GE.AND P0, PT, R10, RZ, PT ;  /* 0x000000ff0a00720c */ /* 0x000fe40003f06270 */
[----:B------:R-:W-:-:S11]  /*03f0*/  ISETP.GE.AND P1, PT, R11, RZ, PT ;  /* 0x000000ff0b00720c */ /* 0x000fd60003f26270 */
[----:B------:R-:W-:Y:S02]  /*0400*/  @P0 IMAD.MOV.U32 R9, RZ, RZ, RZ ;  /* 0x000000ffff090224 */ /* 0x000fe400078e00ff */
[----:B------:R-:W-:Y:S01]  /*0410*/  @!P0 FFMA R8, R0, 1.84467440737095516160e+19, RZ ;  /* 0x5f80000000088823 */ /* 0x000fe200000000ff */
[----:B------:R-:W-:Y:S02]  /*0420*/  @!P0 IMAD.MOV.U32 R9, RZ, RZ, -0x40 ;  /* 0xffffffc0ff098424 */ /* 0x000fe400078e00ff */
[----:B------:R-:W-:Y:S02]  /*0430*/  @!P1 FFMA R5, R3, 1.84467440737095516160e+19, RZ ;  /* 0x5f80000003059823 */ /* 0x000fe400000000ff */
[----:B------:R-:W-:-:S07]  /*0440*/  @!P1 VIADD R9, R9, 0x40 ;  /* 0x0000004009099836 */ /* 0x000fce0000000000 */
.L_x_5:
[----:B------:R-:W-:Y:S01]  /*0450*/  LEA R0, R7, 0xc0800000, 0x17 ;  /* 0xc080000007007811 */ /* 0x000fe200078eb8ff */
[----:B------:R-:W-:Y:S01]  /*0460*/  VIADD R6, R6, 0xffffff81 ;  /* 0xffffff8106067836 */ /* 0x000fe20000000000 */
[----:B------:R-:W-:Y:S03]  /*0470*/  BSSY.RECONVERGENT B2, `(.L_x_10) ;  /* 0x0000035000027945 */ /* 0x000fe60003800200 */
[----:B------:R-:W-:Y:S02]  /*0480*/  IMAD.IADD R5, R5, 0x1, -R0 ;  /* 0x0000000105057824 */ /* 0x000fe400078e0a00 */
[C---:B------:R-:W-:Y:S01]  /*0490*/  IMAD R0, R6.reuse, -0x800000, R8 ;  /* 0xff80000006007824 */ /* 0x040fe200078e0208 */
[----:B------:R-:W-:Y:S01]  /*04a0*/  IADD3 R6, PT, PT, R6, 0x7f, -R7 ;  /* 0x0000007f06067810 */ /* 0x000fe20007ffe807 */
[----:B------:R-:W0:Y:S01]  /*04b0*/  MUFU.RCP R3, R5 ;  /* 0x0000000500037308 */ /* 0x000e220000001000 */
[----:B------:R-:W-:-:S03]  /*04c0*/  FADD.FTZ R11, -R5, -RZ ;  /* 0x800000ff050b7221 */ /* 0x000fc60000010100 */
[----:B------:R-:W-:Y:S02]  /*04d0*/  IMAD.IADD R6, R6, 0x1, R9 ;  /* 0x0000000106067824 */ /* 0x000fe400078e0209 */
[----:B0-----:R-:W-:-:S04]  /*04e0*/  FFMA R10, R3, R11, 1 ;  /* 0x3f800000030a7423 */ /* 0x001fc8000000000b */
[----:B------:R-:W-:-:S04]  /*04f0*/  FFMA R10, R3, R10, R3 ;  /* 0x0000000a030a7223 */ /* 0x000fc80000000003 */
[----:B------:R-:W-:-:S04]  /*0500*/  FFMA R3, R0, R10, RZ ;  /* 0x0000000a00037223 */ /* 0x000fc800000000ff */
[----:B------:R-:W-:-:S04]  /*0510*/  FFMA R8, R11, R3, R0 ;  /* 0x000000030b087223 */ /* 0x000fc80000000000 */
[----:B------:R-:W-:-:S04]  /*0520*/  FFMA R13, R10, R8, R3 ;  /* 0x000000080a0d7223 */ /* 0x000fc80000000003 */
[----:B------:R-:W-:-:S04]  /*0530*/  FFMA R8, R11, R13, R0 ;  /* 0x0000000d0b087223 */ /* 0x000fc80000000000 */
[----:B------:R-:W-:-:S05]  /*0540*/  FFMA R0, R10, R8, R13 ;  /* 0x000000080a007223 */ /* 0x000fca000000000d */
[----:B------:R-:W-:-:S04]  /*0550*/  SHF.R.U32.HI R3, RZ, 0x17, R0 ;  /* 0x00000017ff037819 */ /* 0x000fc80000011600 */
[----:B------:R-:W-:-:S05]  /*0560*/  LOP3.LUT R3, R3, 0xff, RZ, 0xc0, !PT ;  /* 0x000000ff03037812 */ /* 0x000fca00078ec0ff */
[----:B------:R-:W-:-:S04]  /*0570*/  IMAD.IADD R7, R3, 0x1, R6 ;  /* 0x0000000103077824 */ /* 0x000fc800078e0206 */
[----:B------:R-:W-:-:S05]  /*0580*/  VIADD R3, R7, 0xffffffff ;  /* 0xffffffff07037836 */ /* 0x000fca0000000000 */
[----:B------:R-:W-:-:S13]  /*0590*/  ISETP.GE.U32.AND P0, PT, R3, 0xfe, PT ;  /* 0x000000fe0300780c */ /* 0x000fda0003f06070 */
[----:B------:R-:W-:Y:S05]  /*05a0*/  @!P0 BRA `(.L_x_11) ;  /* 0x0000000000808947 */ /* 0x000fea0003800000 */
[----:B------:R-:W-:-:S13]  /*05b0*/  ISETP.GT.AND P0, PT, R7, 0xfe, PT ;  /* 0x000000fe0700780c */ /* 0x000fda0003f04270 */
[----:B------:R-:W-:Y:S05]  /*05c0*/  @P0 BRA `(.L_x_12) ;  /* 0x00000000006c0947 */ /* 0x000fea0003800000 */
[----:B------:R-:W-:-:S13]  /*05d0*/  ISETP.GE.AND P0, PT, R7, 0x1, PT ;  /* 0x000000010700780c */ /* 0x000fda0003f06270 */
[----:B------:R-:W-:Y:S05]  /*05e0*/  @P0 BRA `(.L_x_13) ;  /* 0x0000000000740947 */ /* 0x000fea0003800000 */
[----:B------:R-:W-:Y:S02]  /*05f0*/  ISETP.GE.AND P0, PT, R7, -0x18, PT ;  /* 0xffffffe80700780c */ /* 0x000fe40003f06270 */
[----:B------:R-:W-:-:S11]  /*0600*/  LOP3.LUT R0, R0, 0x80000000, RZ, 0xc0, !PT ;  /* 0x8000000000007812 */ /* 0x000fd600078ec0ff */
[----:B------:R-:W-:Y:S05]  /*0610*/  @!P0 BRA `(.L_x_13) ;  /* 0x0000000000688947 */ /* 0x000fea0003800000 */
[CCC-:B------:R-:W-:Y:S01]  /*0620*/  FFMA.RZ R3, R10.reuse, R8.reuse, R13.reuse ;  /* 0x000000080a037223 */ /* 0x1c0fe2000000c00d */
[CCC-:B------:R-:W-:Y:S01]  /*0630*/  FFMA.RM R6, R10.reuse, R8.reuse, R13.reuse ;  /* 0x000000080a067223 */ /* 0x1c0fe2000000400d */
[C---:B------:R-:W-:Y:S02]  /*0640*/  ISETP.NE.AND P2, PT, R7.reuse, RZ, PT ;  /* 0x000000ff0700720c */ /* 0x040fe40003f45270 */
[----:B------:R-:W-:Y:S02]  /*0650*/  ISETP.NE.AND P1, PT, R7, RZ, PT ;  /* 0x000000ff0700720c */ /* 0x000fe40003f25270 */
[----:B------:R-:W-:Y:S01]  /*0660*/  LOP3.LUT R5, R3, 0x7fffff, RZ, 0xc0, !PT ;  /* 0x007fffff03057812 */ /* 0x000fe200078ec0ff */
[----:B------:R-:W-:Y:S01]  /*0670*/  FFMA.RP R3, R10, R8, R13 ;  /* 0x000000080a037223 */ /* 0x000fe2000000800d */
[----:B------:R-:W-:Y:S02]  /*0680*/  VIADD R8, R7, 0x20 ;  /* 0x0000002007087836 */ /* 0x000fe40000000000 */
[----:B------:R-:W-:Y:S01]  /*0690*/  LOP3.LUT R5, R5, 0x800000, RZ, 0xfc, !PT ;  /* 0x0080000005057812 */ /* 0x000fe200078efcff */
[----:B------:R-:W-:Y:S01]  /*06a0*/  IMAD.MOV R7, RZ, RZ, -R7 ;  /* 0x000000ffff077224 */ /* 0x000fe200078e0a07 */
[----:B------:R-:W-:-:S02]  /*06b0*/  FSETP.NEU.FTZ.AND P0, PT, R3, R6, PT ;  /* 0x000000060300720b */ /* 0x000fc40003f1d000 */
[----:B------:R-:W-:Y:S02]  /*06c0*/  SHF.L.U32 R8, R5, R8, RZ ;  /* 0x0000000805087219 */ /* 0x000fe400000006ff */
[----:B------:R-:W-:Y:S02]  /*06d0*/  SEL R6, R7, RZ, P2 ;  /* 0x000000ff07067207 */ /* 0x000fe40001000000 */
[----:B------:R-:W-:Y:S02]  /*06e0*/  ISETP.NE.AND P1, PT, R8, RZ, P1 ;  /* 0x000000ff0800720c */ /* 0x000fe40000f25270 */
[----:B------:R-:W-:Y:S02]  /*06f0*/  SHF.R.U32.HI R6, RZ, R6, R5 ;  /* 0x00000006ff067219 */ /* 0x000fe40000011605 */
[----:B------:R-:W-:Y:S02]  /*0700*/  PLOP3.LUT P0, PT, P0, P1, PT, 0xf8, 0x8f ;  /* 0x00000000008f781c */ /* 0x000fe40000703f70 */
[----:B------:R-:W-:-:S02]  /*0710*/  SHF.R.U32.HI R8, RZ, 0x1, R6 ;  /* 0x00000001ff087819 */ /* 0x000fc40000011606 */
[----:B------:R-:W-:-:S04]  /*0720*/  SEL R3, RZ, 0x1, !P0 ;  /* 0x00000001ff037807 */ /* 0x000fc80004000000 */
[----:B------:R-:W-:-:S04]  /*0730*/  LOP3.LUT R3, R3, 0x1, R8, 0xf8, !PT ;  /* 0x0000000103037812 */ /* 0x000fc800078ef808 */
[----:B------:R-:W-:-:S05]  /*0740*/  LOP3.LUT R3, R3, R6, RZ, 0xc0, !PT ;  /* 0x0000000603037212 */ /* 0x000fca00078ec0ff */
[----:B------:R-:W-:-:S05]  /*0750*/  IMAD.IADD R3, R8, 0x1, R3 ;  /* 0x0000000108037824 */ /* 0x000fca00078e0203 */
[----:B------:R-:W-:Y:S01]  /*0760*/  LOP3.LUT R0, R3, R0, RZ, 0xfc, !PT ;  /* 0x0000000003007212 */ /* 0x000fe200078efcff */
[----:B------:R-:W-:Y:S06]  /*0770*/  BRA `(.L_x_13) ;  /* 0x0000000000107947 */ /* 0x000fec0003800000 */
.L_x_12:
[----:B------:R-:W-:-:S04]  /*0780*/  LOP3.LUT R0, R0, 0x80000000, RZ, 0xc0, !PT ;  /* 0x8000000000007812 */ /* 0x000fc800078ec0ff */
[----:B------:R-:W-:Y:S01]  /*0790*/  LOP3.LUT R0, R0, 0x7f800000, RZ, 0xfc, !PT ;  /* 0x7f80000000007812 */ /* 0x000fe200078efcff */
[----:B------:R-:W-:Y:S06]  /*07a0*/  BRA `(.L_x_13) ;  /* 0x0000000000047947 */ /* 0x000fec0003800000 */
.L_x_11:
[----:B------:R-:W-:-:S07]  /*07b0*/  IMAD R0, R6, 0x800000, R0 ;  /* 0x0080000006007824 */ /* 0x000fce00078e0200 */
.L_x_13:
[----:B------:R-:W-:Y:S05]  /*07c0*/  BSYNC.RECONVERGENT B2 ;  /* 0x0000000000027941 */ /* 0x000fea0003800200 */
.L_x_10:
[----:B------:R-:W-:Y:S05]  /*07d0*/  BRA `(.L_x_14) ;  /* 0x0000000000207947 */ /* 0x000fea0003800000 */
.L_x_9:
[----:B------:R-:W-:-:S04]  /*07e0*/  LOP3.LUT R0, R5, 0x80000000, R8, 0x48, !PT ;  /* 0x8000000005007812 */ /* 0x000fc800078e4808 */
[----:B------:R-:W-:Y:S01]  /*07f0*/  LOP3.LUT R0, R0, 0x7f800000, RZ, 0xfc, !PT ;  /* 0x7f80000000007812 */ /* 0x000fe200078efcff */
[----:B------:R-:W-:Y:S06]  /*0800*/  BRA `(.L_x_14) ;  /* 0x0000000000147947 */ /* 0x000fec0003800000 */
.L_x_8:
[----:B------:R-:W-:Y:S01]  /*0810*/  LOP3.LUT R0, R5, 0x80000000, R8, 0x48, !PT ;  /* 0x8000000005007812 */ /* 0x000fe200078e4808 */
[----:B------:R-:W-:Y:S06]  /*0820*/  BRA `(.L_x_14) ;  /* 0x00000000000c7947 */ /* 0x000fec0003800000 */
.L_x_7:
[----:B------:R-:W0:Y:S01]  /*0830*/  MUFU.RSQ R0, -QNAN ;  /* 0xffc0000000007908 */ /* 0x000e220000001400 */
[----:B------:R-:W-:Y:S05]  /*0840*/  BRA `(.L_x_14) ;  /* 0x0000000000047947 */ /* 0x000fea0003800000 */
.L_x_6:
[----:B------:R-:W-:-:S07]  /*0850*/  FADD.FTZ R0, R0, R3 ;  /* 0x0000000300007221 */ /* 0x000fce0000010000 */
.L_x_14:
[----:B------:R-:W-:Y:S05]  /*0860*/  BSYNC.RECONVERGENT B1 ;  /* 0x0000000000017941 */ /* 0x000fea0003800200 */
.L_x_4:
[----:B------:R-:W-:-:S04]  /*0870*/  IMAD.MOV.U32 R5, RZ, RZ, 0x0 ;  /* 0x00000000ff057424 */ /* 0x000fc800078e00ff */
[----:B0-----:R-:W-:Y:S05]  /*0880*/  RET.REL.NODEC R4 `(_Z9MakeEdgesPfffi) ;  /* 0xfffffff404dc7950 */ /* 0x001fea0003c3ffff */
.L_x_15:
        /* <DEDUP_REMOVED lines=15> */
.L_x_25:


//--------------------- .text._Z12setup_randomP17curandStateXORWOW --------------------------
	.section	.text._Z12setup_randomP17curandStateXORWOW,"ax",@progbits
	.align	128
        .global         _Z12setup_randomP17curandStateXORWOW
        .type           _Z12setup_randomP17curandStateXORWOW,@function
        .size           _Z12setup_randomP17curandStateXORWOW,(.L_x_28 - _Z12setup_randomP17curandStateXORWOW)
        .other          _Z12setup_randomP17curandStateXORWOW,@"STO_CUDA_ENTRY STV_DEFAULT"
_Z12setup_randomP17curandStateXORWOW:
.text._Z12setup_randomP17curandStateXORWOW:
[----:B------:R-:W-:Y:S01]  /*0000*/  LDC R1, c[0x0][0x37c] ;  /* 0x0000df00ff017b82 */ /* 0x000fe20000000800 */
[----:B------:R-:W0:Y:S07]  /*0010*/  S2R R11, SR_TID.X ;  /* 0x00000000000b7919 */ /* 0x000e2e0000002100 */
[----:B------:R-:W1:Y:S01]  /*0020*/  LDC.64 R2, c[0x0][0x380] ;  /* 0x0000e000ff027b82 */ /* 0x000e620000000a00 */
[----:B------:R-:W2:Y:S01]  /*0030*/  LDCU.64 UR4, c[0x0][0x358] ;  /* 0x00006b00ff0477ac */ /* 0x000ea20008000a00 */
[----:B------:R-:W-:Y:S01]  /*0040*/  IMAD.MOV.U32 R4, RZ, RZ, 0x3198c20f ;  /* 0x3198c20fff047424 */ /* 0x000fe200078e00ff */
[----:B------:R-:W0:Y:S01]  /*0050*/  S2R R0, SR_CTAID.X ;  /* 0x0000000000007919 */ /* 0x000e220000002500 */
[----:B------:R-:W-:Y:S01]  /*0060*/  IMAD.MOV.U32 R5, RZ, RZ, 0x5efdb30c ;  /* 0x5efdb30cff057424 */ /* 0x000fe200078e00ff */
[----:B------:R-:W-:Y:S01]  /*0070*/  BSSY.RECONVERGENT B0, `(.L_x_16) ;  /* 0x00000e3000007945 */ /* 0x000fe20003800200 */
[----:B------:R-:W-:-:S02]  /*0080*/  IMAD.MOV.U32 R6, RZ, RZ, 0x423bb012 ;  /* 0x423bb012ff067424 */ /* 0x000fc400078e00ff */
[----:B------:R-:W-:Y:S02]  /*0090*/  IMAD.MOV.U32 R7, RZ, RZ, -0x75bd8fc ;  /* 0xf8a42704ff077424 */ /* 0x000fe400078e00ff */
[----:B------:R-:W-:Y:S02]  /*00a0*/  IMAD.MOV.U32 R8, RZ, RZ, -0x23270784 ;  /* 0xdcd8f87cff087424 */ /* 0x000fe400078e00ff */
[----:B------:R-:W-:Y:S02]  /*00b0*/  IMAD.MOV.U32 R9, RZ, RZ, 0x57fa2510 ;  /* 0x57fa2510ff097424 */ /* 0x000fe400078e00ff */
[----:B0-----:R-:W-:-:S04]  /*00c0*/  IMAD R11, R0, 0x80, R11 ;  /* 0x00000080000b7824 */ /* 0x001fc800078e020b */
[C---:B-1----:R-:W-:Y:S01]  /*00d0*/  IMAD.WIDE R2, R11.reuse, 0x30, R2 ;  /* 0x000000300b027825 */ /* 0x042fe200078e0202 */
[----:B------:R-:W-:-:S04]  /*00e0*/  ISETP.NE.AND P0, PT, R11, RZ, PT ;  /* 0x000000ff0b00720c */ /* 0x000fc80003f05270 */
[----:B--2---:R0:W-:Y:S04]  /*00f0*/  STG.E.64 desc[UR4][R2.64], R4 ;  /* 0x0000000402007986 */ /* 0x0041e8000c101b04 */
[----:B------:R0:W-:Y:S04]  /*0100*/  STG.E.64 desc[UR4][R2.64+0x8], R6 ;  /* 0x0000080602007986 */ /* 0x0001e8000c101b04 */
[----:B------:R0:W-:Y:S01]  /*0110*/  STG.E.64 desc[UR4][R2.64+0x10], R8 ;  /* 0x0000100802007986 */ /* 0x0001e2000c101b04 */
[----:B------:R-:W-:Y:S05]  /*0120*/  @!P0 BRA `(.L_x_17) ;  /* 0x0000000c005c8947 */ /* 0x000fea0003800000 */
[----:B------:R-:W-:Y:S01]  /*0130*/  SHF.R.S32.HI R10, RZ, 0x1f, R11 ;  /* 0x0000001fff0a7819 */ /* 0x000fe2000001140b */
[----:B------:R-:W-:-:S07]  /*0140*/  IMAD.MOV.U32 R12, RZ, RZ, RZ ;  /* 0x000000ffff0c7224 */ /* 0x000fce00078e00ff */
.L_x_23:
[----:B0-----:R-:W-:Y:S01]  /*0150*/  LOP3.LUT R2, R11, 0x3, RZ, 0xc0, !PT ;  /* 0x000000030b027812 */ /* 0x001fe200078ec0ff */
[----:B------:R-:W-:Y:S03]  /*0160*/  BSSY.RECONVERGENT B1, `(.L_x_18) ;  /* 0x00000cd000017945 */ /* 0x000fe60003800200 */
[----:B------:R-:W-:-:S04]  /*0170*/  ISETP.NE.U32.AND P0, PT, R2, RZ, PT ;  /* 0x000000ff0200720c */ /* 0x000fc80003f05070 */
[----:B------:R-:W-:-:S13]  /*0180*/  ISETP.NE.AND.EX P0, PT, RZ, RZ, PT, P0 ;  /* 0x000000ffff00720c */ /* 0x000fda0003f05300 */
[----:B------:R-:W-:Y:S05]  /*0190*/  @!P0 BRA `(.L_x_19) ;  /* 0x0000000c00248947 */ /* 0x000fea0003800000 */
[----:B------:R-:W0:Y:S01]  /*01a0*/  LDC.64 R4, c[0x4][RZ] ;  /* 0x01000000ff047b82 */ /* 0x000e220000000a00 */
[----:B------:R-:W-:Y:S02]  /*01b0*/  IMAD.MOV.U32 R13, RZ, RZ, RZ ;  /* 0x000000ffff0d7224 */ /* 0x000fe400078e00ff */
[----:B0-----:R-:W-:-:S07]  /*01c0*/  IMAD.WIDE.U32 R4, R12, 0xc80, R4 ;  /* 0x00000c800c047825 */ /* 0x001fce00078e0004 */
.L_x_22:
[----:B0-----:R-:W-:Y:S01]  /*01d0*/  IMAD.MOV.U32 R14, RZ, RZ, RZ ;  /* 0x000000ffff0e7224 */ /* 0x001fe200078e00ff */
[----:B------:R-:W-:Y:S01]  /*01e0*/  CS2R R6, SRZ ;  /* 0x0000000000067805 */ /* 0x000fe2000001ff00 */
[----:B------:R-:W-:Y:S01]  /*01f0*/  IMAD.MOV.U32 R16, RZ, RZ, RZ ;  /* 0x000000ffff107224 */ /* 0x000fe200078e00ff */
[----:B------:R-:W-:-:S07]  /*0200*/  CS2R R2, SRZ ;  /* 0x0000000000027805 */ /* 0x000fce000001ff00 */
.L_x_21:
[----:B------:R-:W0:Y:S01]  /*0210*/  S2R R15, SR_TID.X ;  /* 0x00000000000f7919 */ /* 0x000e220000002100 */
[----:B------:R-:W1:Y:S01]  /*0220*/  LDC.64 R8, c[0x0][0x380] ;  /* 0x0000e000ff087b82 */ /* 0x000e620000000a00 */
[----:B0-----:R-:W-:-:S04]  /*0230*/  IMAD R17, R0, 0x80, R15 ;  /* 0x0000008000117824 */ /* 0x001fc800078e020f */
[----:B-1----:R-:W-:-:S04]  /*0240*/  IMAD.WIDE R8, R17, 0x30, R8 ;  /* 0x0000003011087825 */ /* 0x002fc800078e0208 */
[----:B------:R-:W-:-:S05]  /*0250*/  IMAD.WIDE.U32 R8, R16, 0x4, R8 ;  /* 0x0000000410087825 */ /* 0x000fca00078e0008 */
[----:B------:R0:W5:Y:S01]  /*0260*/  LDG.E R17, desc[UR4][R8.64+0x4] ;  /* 0x0000040408117981 */ /* 0x000162000c1e1900 */
[----:B------:R-:W-:-:S07]  /*0270*/  IMAD.MOV.U32 R18, RZ, RZ, RZ ;  /* 0x000000ffff127224 */ /* 0x000fce00078e00ff */
.L_x_20:
[----:B-----5:R-:W-:Y:S01]  /*0280*/  SHF.R.U32.HI R22, RZ, R18, R17 ;  /* 0x00000012ff167219 */ /* 0x020fe20000011611 */
[----:B0-----:R-:W-:-:S03]  /*0290*/  IMAD.SHL.U32 R9, R16, 0x20, RZ ;  /* 0x0000002010097824 */ /* 0x001fc600078e00ff */
[----:B------:R-:W-:Y:S01]  /*02a0*/  LOP3.LUT R19, R22, 0x1, RZ, 0xc0, !PT ;  /* 0x0000000116137812 */ /* 0x000fe200078ec0ff */
[----:B------:R-:W-:-:S03]  /*02b0*/  IMAD.IADD R8, R9, 0x1, R18 ;  /* 0x0000000109087824 */ /* 0x000fc600078e0212 */
[----:B------:R-:W-:Y:S01]  /*02c0*/  ISETP.NE.U32.AND P0, PT, R19, 0x1, PT ;  /* 0x000000011300780c */ /* 0x000fe20003f05070 */
[----:B------:R-:W-:-:S03]  /*02d0*/  IMAD R9, R8, 0x5, RZ ;  /* 0x0000000508097824 */ /* 0x000fc600078e02ff */
[----:B------:R-:W-:Y:S01]  /*02e0*/  R2P PR, R22, 0x7e ;  /* 0x0000007e16007804 */ /* 0x000fe20000000000 */
[----:B------:R-:W-:-:S08]  /*02f0*/  IMAD.WIDE.U32 R8, R9, 0x4, R4 ;  /* 0x0000000409087825 */ /* 0x000fd000078e0004 */
[----:B------:R-:W2:Y:S04]  /*0300*/  @!P0 LDG.E R19, desc[UR4][R8.64] ;  /* 0x0000000408138981 */ /* 0x000ea8000c1e1900 */
[----:B------:R-:W3:Y:S04]  /*0310*/  @!P0 LDG.E R20, desc[UR4][R8.64+0x10] ;  /* 0x0000100408148981 */ /* 0x000ee8000c1e1900 */
[----:B------:R-:W4:Y:S04]  /*0320*/  @P1 LDG.E R21, desc[UR4][R8.64+0x14] ;  /* 0x0000140408151981 */ /* 0x000f28000c1e1900 */
[----:B------:R-:W4:Y:S04]  /*0330*/  @P2 LDG.E R23, desc[UR4][R8.64+0x28] ;  /* 0x0000280408172981 */ /* 0x000f28000c1e1900 */
[----:B------:R-:W4:Y:S04]  /*0340*/  @P1 LDG.E R24, desc[UR4][R8.64+0x24] ;  /* 0x0000240408181981 */ /* 0x000f28000c1e1900 */
[----:B------:R-:W4:Y:S04]  /*0350*/  @P2 LDG.E R26, desc[UR4][R8.64+0x38] ;  /* 0x00003804081a2981 */ /* 0x000f28000c1e1900 */
[----:B------:R-:W4:Y:S04]  /*0360*/  @P3 LDG.E R25, desc[UR4][R8.64+0x3c] ;  /* 0x00003c0408193981 */ /* 0x000f28000c1e1900 */
[----:B------:R-:W4:Y:S01]  /*0370*/  @P4 LDG.E R27, desc[UR4][R8.64+0x50] ;  /* 0x00005004081b4981 */ /* 0x000f22000c1e1900 */
[----:B--2---:R-:W-:-:S03]  /*0380*/  @!P0 LOP3.LUT R14, R14, R19, RZ, 0x3c, !PT ;  /* 0x000000130e0e8212 */ /* 0x004fc600078e3cff */
[----:B------:R-:W2:Y:S01]  /*0390*/  @!P0 LDG.E R19, desc[UR4][R8.64+0x4] ;  /* 0x0000040408138981 */ /* 0x000ea2000c1e1900 */
[----:B---3--:R-:W-:-:S03]  /*03a0*/  @!P0 LOP3.LUT R7, R7, R20, RZ, 0x3c, !PT ;  /* 0x0000001407078212 */ /* 0x008fc600078e3cff */
[----:B------:R-:W3:Y:S01]  /*03b0*/  @!P0 LDG.E R20, desc[UR4][R8.64+0x8] ;  /* 0x0000080408148981 */ /* 0x000ee2000c1e1900 */
[----:B----4-:R-:W-:-:S03]  /*03c0*/  @P1 LOP3.LUT R14, R14, R21, RZ, 0x3c, !PT ;  /* 0x000000150e0e1212 */ /* 0x010fc600078e3cff */
[----:B------:R-:W4:Y:S01]  /*03d0*/  @!P0 LDG.E R21, desc[UR4][R8.64+0xc] ;  /* 0x00000c0408158981 */ /* 0x000f22000c1e1900 */
[----:B------:R-:W-:-:S03]  /*03e0*/  @P2 LOP3.LUT R14, R14, R23, RZ, 0x3c, !PT ;  /* 0x000000170e0e2212 */ /* 0x000fc600078e3cff */
[----:B------:R-:W4:Y:S01]  /*03f0*/  @P1 LDG.E R23, desc[UR4][R8.64+0x18] ;  /* 0x0000180408171981 */ /* 0x000f22000c1e1900 */
[----:B------:R-:W-:-:S03]  /*0400*/  @P1 LOP3.LUT R7, R7, R24, RZ, 0x3c, !PT ;  /* 0x0000001807071212 */ /* 0x000fc600078e3cff */
[----:B------:R-:W4:Y:S01]  /*0410*/  @P2 LDG.E R24, desc[UR4][R8.64+0x30] ;  /* 0x0000300408182981 */ /* 0x000f22000c1e1900 */
[----:B--2---:R-:W-:-:S03]  /*0420*/  @!P0 LOP3.LUT R2, R2, R19, RZ, 0x3c, !PT ;  /* 0x0000001302028212 */ /* 0x004fc600078e3cff */
[----:B------:R-:W2:Y:S01]  /*0430*/  @P1 LDG.E R19, desc[UR4][R8.64+0x20] ;  /* 0x0000200408131981 */ /* 0x000ea2000c1e1900 */
[----:B---3--:R-:W-:-:S03]  /*0440*/  @!P0 LOP3.LUT R3, R3, R20, RZ, 0x3c, !PT ;  /* 0x0000001403038212 */ /* 0x008fc600078e3cff */
[----:B------:R-:W3:Y:S01]  /*0450*/  @P1 LDG.E R20, desc[UR4][R8.64+0x1c] ;  /* 0x00001c0408141981 */ /* 0x000ee2000c1e1900 */
[----:B----4-:R-:W-:-:S03]  /*0460*/  @!P0 LOP3.LUT R6, R6, R21, RZ, 0x3c, !PT ;  /* 0x0000001506068212 */ /* 0x010fc600078e3cff */
[----:B------:R-:W4:Y:S01]  /*0470*/  @P2 LDG.E R21, desc[UR4][R8.64+0x2c] ;  /* 0x00002c0408152981 */ /* 0x000f22000c1e1900 */
[----:B------:R-:W-:-:S03]  /*0480*/  @P1 LOP3.LUT R2, R2, R23, RZ, 0x3c, !PT ;  /* 0x0000001702021212 */ /* 0x000fc600078e3cff */
[----:B------:R-:W4:Y:S01]  /*0490*/  @P2 LDG.E R23, desc[UR4][R8.64+0x34] ;  /* 0x0000340408172981 */ /* 0x000f22000c1e1900 */
[----:B------:R-:W-:-:S03]  /*04a0*/  @P2 LOP3.LUT R7, R7, R26, RZ, 0x3c, !PT ;  /* 0x0000001a07072212 */ /* 0x000fc600078e3cff */
[----:B------:R-:W4:Y:S01]  /*04b0*/  @P3 LDG.E R26, desc[UR4][R8.64+0x4c] ;  /* 0x00004c04081a3981 */ /* 0x000f22000c1e1900 */
[----:B------:R-:W-:-:S03]  /*04c0*/  @P3 LOP3.LUT R14, R14, R25, RZ, 0x3c, !PT ;  /* 0x000000190e0e3212 */ /* 0x000fc600078e3cff */
[----:B------:R-:W4:Y:S01]  /*04d0*/  @P5 LDG.E R25, desc[UR4][R8.64+0x64] ;  /* 0x0000640408195981 */ /* 0x000f22000c1e1900 */
[----:B--2---:R-:W-:-:S03]  /*04e0*/  @P1 LOP3.LUT R6, R6, R19, RZ, 0x3c, !PT ;  /* 0x0000001306061212 */ /* 0x004fc600078e3cff */
[----:B------:R-:W2:Y:S01]  /*04f0*/  @P3 LDG.E R19, desc[UR4][R8.64+0x40] ;  /* 0x0000400408133981 */ /* 0x000ea2000c1e1900 */
[----:B---3--:R-:W-:-:S03]  /*0500*/  @P1 LOP3.LUT R3, R3, R20, RZ, 0x3c, !PT ;  /* 0x0000001403031212 */ /* 0x008fc600078e3cff */
[----:B------:R-:W3:Y:S01]  /*0510*/  @P3 LDG.E R20, desc[UR4][R8.64+0x44] ;  /* 0x0000440408143981 */ /* 0x000ee2000c1e1900 */
[----:B------:R-:W-:-:S03]  /*0520*/  @P2 LOP3.LUT R3, R3, R24, RZ, 0x3c, !PT ;  /* 0x0000001803032212 */ /* 0x000fc600078e3cff */
[----:B------:R-:W3:Y:S01]  /*0530*/  @P4 LDG.E R24, desc[UR4][R8.64+0x58] ;  /* 0x0000580408184981 */ /* 0x000ee2000c1e1900 */
[----:B----4-:R-:W-:Y:S02]  /*0540*/  @P2 LOP3.LUT R2, R2, R21, RZ, 0x3c, !PT ;  /* 0x0000001502022212 */ /* 0x010fe400078e3cff */
[----:B------:R-:W-:Y:S01]  /*0550*/  @P2 LOP3.LUT R6, R6, R23, RZ, 0x3c, !PT ;  /* 0x0000001706062212 */ /* 0x000fe200078e3cff */
[----:B------:R-:W4:Y:S04]  /*0560*/  @P3 LDG.E R21, desc[UR4][R8.64+0x48] ;  /* 0x0000480408153981 */ /* 0x000f28000c1e1900 */
[----:B------:R-:W4:Y:S01]  /*0570*/  @P4 LDG.E R23, desc[UR4][R8.64+0x54] ;  /* 0x0000540408174981 */ /* 0x000f22000c1e1900 */
[----:B------:R-:W-:Y:S02]  /*0580*/  @P4 LOP3.LUT R14, R14, R27, RZ, 0x3c, !PT ;  /* 0x0000001b0e0e4212 */ /* 0x000fe400078e3cff */
[----:B------:R-:W-:-:S02]  /*0590*/  @P3 LOP3.LUT R7, R7, R26, RZ, 0x3c, !PT ;  /* 0x0000001a07073212 */ /* 0x000fc400078e3cff */
        /* <DEDUP_REMOVED lines=9> */
[----:B----4-:R-:W-:-:S03]  /*0630*/  @P3 LOP3.LUT R6, R6, R21, RZ, 0x3c, !PT ;  /* 0x0000001506063212 */ /* 0x010fc600078e3cff */
[----:B------:R-:W4:Y:S01]  /*0640*/  @P5 LDG.E R21, desc[UR4][R8.64+0x68] ;  /* 0x0000680408155981 */ /* 0x000f22000c1e1900 */
[----:B------:R-:W-:-:S03]  /*0650*/  @P4 LOP3.LUT R2, R2, R23, RZ, 0x3c, !PT ;  /* 0x0000001702024212 */ /* 0x000fc600078e3cff */
[----:B------:R-:W4:Y:S01]  /*0660*/  @P5 LDG.E R23, desc[UR4][R8.64+0x70] ;  /* 0x0000700408175981 */ /* 0x000f22000c1e1900 */
[----:B------:R-:W-:Y:S02]  /*0670*/  LOP3.LUT P0, RZ, R22, 0x80, RZ, 0xc0, !PT ;  /* 0x0000008016ff7812 */ /* 0x000fe4000780c0ff */
[----:B------:R-:W-:Y:S02]  /*0680*/  @P4 LOP3.LUT R7, R7, R26, RZ, 0x3c, !PT ;  /* 0x0000001a07074212 */ /* 0x000fe400078e3cff */
[----:B------:R-:W-:Y:S02]  /*0690*/  @P6 LOP3.LUT R14, R14, R25, RZ, 0x3c, !PT ;  /* 0x000000190e0e6212 */ /* 0x000fe400078e3cff */
[----:B------:R-:W4:Y:S07]  /*06a0*/  @P6 LDG.E R25, desc[UR4][R8.64+0x7c] ;  /* 0x00007c0408196981 */ /* 0x000f2e000c1e1900 */
[----:B------:R-:W4:Y:S04]  /*06b0*/  @P0 LDG.E R27, desc[UR4][R8.64+0x8c] ;  /* 0x00008c04081b0981 */ /* 0x000f28000c1e1900 */
[----:B------:R-:W4:Y:S04]  /*06c0*/  @P0 LDG.E R26, desc[UR4][R8.64+0x94] ;  /* 0x00009404081a0981 */ /* 0x000f28000c1e1900 */
        /* <DEDUP_REMOVED lines=11> */
[----:B------:R-:W-:Y:S02]  /*0780*/  @P6 LOP3.LUT R2, R2, R25, RZ, 0x3c, !PT ;  /* 0x0000001902026212 */ /* 0x000fe400078e3cff */
[----:B------:R-:W-:Y:S02]  /*0790*/  @P0 LOP3.LUT R14, R14, R27, RZ, 0x3c, !PT ;  /* 0x0000001b0e0e0212 */ /* 0x000fe400078e3cff */
[----:B--2---:R-:W-:Y:S02]  /*07a0*/  @P6 LOP3.LUT R6, R6, R19, RZ, 0x3c, !PT ;  /* 0x0000001306066212 */ /* 0x004fe400078e3cff */
[----:B---3--:R-:W-:Y:S02]  /*07b0*/  @P6 LOP3.LUT R3, R3, R20, RZ, 0x3c, !PT ;  /* 0x0000001403036212 */ /* 0x008fe400078e3cff */
[----:B------:R-:W-:Y:S02]  /*07c0*/  @P6 LOP3.LUT R7, R7, R24, RZ, 0x3c, !PT ;  /* 0x0000001807076212 */ /* 0x000fe400078e3cff */
[----:B------:R-:W-:-:S02]  /*07d0*/  @P0 LOP3.LUT R3, R3, R26, RZ, 0x3c, !PT ;  /* 0x0000001a03030212 */ /* 0x000fc400078e3cff */
[----:B----4-:R-:W-:Y:S02]  /*07e0*/  @P0 LOP3.LUT R2, R2, R21, RZ, 0x3c, !PT ;  /* 0x0000001502020212 */ /* 0x010fe400078e3cff */
[----:B------:R-:W-:Y:S02]  /*07f0*/  @P0 LOP3.LUT R7, R7, R28, RZ, 0x3c, !PT ;  /* 0x0000001c07070212 */ /* 0x000fe400078e3cff */
[----:B------:R-:W-:Y:S02]  /*0800*/  @P0 LOP3.LUT R6, R6, R23, RZ, 0x3c, !PT ;  /* 0x0000001706060212 */ /* 0x000fe400078e3cff */
[----:B------:R-:W-:-:S13]  /*0810*/  R2P PR, R22.B1, 0x7f ;  /* 0x0000007f16007804 */ /* 0x000fda0000001000 */
[----:B------:R-:W2:Y:S04]  /*0820*/  @P0 LDG.E R19, desc[UR4][R8.64+0xa0] ;  /* 0x0000a00408130981 */ /* 0x000ea8000c1e1900 */
[----:B------:R-:W3:Y:S04]  /*0830*/  @P1 LDG.E R23, desc[UR4][R8.64+0xb4] ;  /* 0x0000b40408171981 */ /* 0x000ee8000c1e1900 */
[----:B------:R-:W4:Y:S04]  /*0840*/  @P0 LDG.E R21, desc[UR4][R8.64+0xa4] ;  /* 0x0000a40408150981 */ /* 0x000f28000c1e1900 */
[----:B------:R-:W4:Y:S04]  /*0850*/  @P2 LDG.E R25, desc[UR4][R8.64+0xc8] ;  /* 0x0000c80408192981 */ /* 0x000f28000c1e1900 */
[----:B------:R-:W4:Y:S04]  /*0860*/  @P3 LDG.E R27, desc[UR4][R8.64+0xdc] ;  /* 0x0000dc04081b3981 */ /* 0x000f28000c1e1900 */
[----:B------:R-:W4:Y:S04]  /*0870*/  @P0 LDG.E R20, desc[UR4][R8.64+0xa8] ;  /* 0x0000a80408140981 */ /* 0x000f28000c1e1900 */
[----:B------:R-:W4:Y:S04]  /*0880*/  @P0 LDG.E R24, desc[UR4][R8.64+0xb0] ;  /* 0x0000b00408180981 */ /* 0x000f28000c1e1900 */
[----:B------:R-:W4:Y:S04]  /*0890*/  @P4 LDG.E R29, desc[UR4][R8.64+0xf0] ;  /* 0x0000f004081d4981 */ /* 0x000f28000c1e1900 */
[----:B------:R-:W4:Y:S01]  /*08a0*/  @P1 LDG.E R26, desc[UR4][R8.64+0xc4] ;  /* 0x0000c404081a1981 */ /* 0x000f22000c1e1900 */
[----:B--2---:R-:W-:-:S03]  /*08b0*/  @P0 LOP3.LUT R14, R14, R19, RZ, 0x3c, !PT ;  /* 0x000000130e0e0212 */ /* 0x004fc600078e3cff */
[----:B------:R-:W2:Y:S01]  /*08c0*/  @P0 LDG.E R19, desc[UR4][R8.64+0xac] ;  /* 0x0000ac0408130981 */ /* 0x000ea2000c1e1900 */
[----:B---3--:R-:W-:-:S03]  /*08d0*/  @P1 LOP3.LUT R14, R14, R23, RZ, 0x3c, !PT ;  /* 0x000000170e0e1212 */ /* 0x008fc600078e3cff */
[----:B------:R-:W3:Y:S01]  /*08e0*/  @P1 LDG.E R23, desc[UR4][R8.64+0xc0] ;  /* 0x0000c00408171981 */ /* 0x000ee2000c1e1900 */
[----:B----4-:R-:W-:-:S03]  /*08f0*/  @P0 LOP3.LUT R2, R2, R21, RZ, 0x3c, !PT ;  /* 0x0000001502020212 */ /* 0x010fc600078e3cff */
[----:B------:R-:W4:Y:S01]  /*0900*/  @P1 LDG.E R21, desc[UR4][R8.64+0xb8] ;  /* 0x0000b80408151981 */ /* 0x000f22000c1e1900 */
[----:B------:R-:W-:-:S03]  /*0910*/  @P2 LOP3.LUT R14, R14, R25, RZ, 0x3c, !PT ;  /* 0x000000190e0e2212 */ /* 0x000fc600078e3cff */
[----:B------:R-:W4:Y:S01]  /*0920*/  @P5 LDG.E R25, desc[UR4][R8.64+0x104] ;  /* 0x0001040408195981 */ /* 0x000f22000c1e1900 */
[----:B------:R-:W-:-:S03]  /*0930*/  @P3 LOP3.LUT R14, R14, R27, RZ, 0x3c, !PT ;  /* 0x0000001b0e0e3212 */ /* 0x000fc600078e3cff */
[----:B------:R-:W4:Y:S01]  /*0940*/  @P6 LDG.E R27, desc[UR4][R8.64+0x118] ;  /* 0x00011804081b6981 */ /* 0x000f22000c1e1900 */
[----:B------:R-:W-:-:S03]  /*0950*/  @P0 LOP3.LUT R3, R3, R20, RZ, 0x3c, !PT ;  /* 0x0000001403030212 */ /* 0x000fc600078e3cff */
[----:B------:R-:W4:Y:S01]  /*0960*/  @P1 LDG.E R20, desc[UR4][R8.64+0xbc] ;  /* 0x0000bc0408141981 */ /* 0x000f22000c1e1900 */
[----:B------:R-:W-:-:S03]  /*0970*/  @P0 LOP3.LUT R7, R7, R24, RZ, 0x3c, !PT ;  /* 0x0000001807070212 */ /* 0x000fc600078e3cff */
[----:B------:R-:W4:Y:S01]  /*0980*/  @P2 LDG.E R24, desc[UR4][R8.64+0xd8] ;  /* 0x0000d80408182981 */ /* 0x000f22000c1e1900 */
[----:B------:R-:W-:Y:S02]  /*0990*/  @P4 LOP3.LUT R14, R14, R29, RZ, 0x3c, !PT ;  /* 0x0000001d0e0e4212 */ /* 0x000fe400078e3cff */
[----:B------:R-:W-:Y:S02]  /*09a0*/  @P1 LOP3.LUT R7, R7, R26, RZ, 0x3c, !PT ;  /* 0x0000001a07071212 */ /* 0x000fe400078e3cff */
[----:B------:R-:W4:Y:S01]  /*09b0*/  @P3 LDG.E R26, desc[UR4][R8.64+0xe4] ;  /* 0x0000e404081a3981 */ /* 0x000f22000c1e1900 */
[----:B--2---:R-:W-:Y:S02]  /*09c0*/  @P0 LOP3.LUT R6, R6, R19, RZ, 0x3c, !PT ;  /* 0x0000001306060212 */ /* 0x004fe400078e3cff */
[----:B------:R-:W-:Y:S01]  /*09d0*/  LOP3.LUT P0, RZ, R22, 0x8000, RZ, 0xc0, !PT ;  /* 0x0000800016ff7812 */ /* 0x000fe2000780c0ff */
[----:B------:R-:W2:Y:S01]  /*09e0*/  @P2 LDG.E R19, desc[UR4][R8.64+0xcc] ;  /* 0x0000cc0408132981 */ /* 0x000ea2000c1e1900 */
[----:B---3--:R-:W-:-:S03]  /*09f0*/  @P1 LOP3.LUT R6, R6, R23, RZ, 0x3c, !PT ;  /* 0x0000001706061212 */ /* 0x008fc600078e3cff */
[----:B------:R-:W3:Y:S01]  /*0a00*/  @P2 LDG.E R22, desc[UR4][R8.64+0xd0] ;  /* 0x0000d00408162981 */ /* 0x000ee2000c1e1900 */
[----:B----4-:R-:W-:-:S03]  /*0a10*/  @P1 LOP3.LUT R2, R2, R21, RZ, 0x3c, !PT ;  /* 0x0000001502021212 */ /* 0x010fc600078e3cff */
[----:B------:R-:W4:Y:S01]  /*0a20*/  @P2 LDG.E R21, desc[UR4][R8.64+0xd4] ;  /* 0x0000d40408152981 */ /* 0x000f22000c1e1900 */
[----:B------:R-:W-:-:S03]  /*0a30*/  @P5 LOP3.LUT R14, R14, R25, RZ, 0x3c, !PT ;  /* 0x000000190e0e5212 */ /* 0x000fc600078e3cff */
[----:B------:R-:W4:Y:S04]  /*0a40*/  @P3 LDG.E R23, desc[UR4][R8.64+0xe0] ;  /* 0x0000e00408173981 */ /* 0x000f28000c1e1900 */
[----:B------:R-:W4:Y:S01]  /*0a50*/  @P3 LDG.E R25, desc[UR4][R8.64+0xe8] ;  /* 0x0000e80408193981 */ /* 0x000f22000c1e1900 */
[----:B------:R-:W-:-:S03]  /*0a60*/  @P1 LOP3.LUT R3, R3, R20, RZ, 0x3c, !PT ;  /* 0x0000001403031212 */ /* 0x000fc600078e3cff */
[----:B------:R-:W4:Y:S01]  /*0a70*/  @P3 LDG.E R20, desc[UR4][R8.64+0xec] ;  /* 0x0000ec0408143981 */ /* 0x000f22000c1e1900 */
[----:B------:R-:W-:-:S03]  /*0a80*/  @P2 LOP3.LUT R7, R7, R24, RZ, 0x3c, !PT ;  /* 0x0000001807072212 */ /* 0x000fc600078e3cff */
        /* <DEDUP_REMOVED lines=8> */
[----:B------:R-:W-:Y:S02]  /*0b10*/  @P3 LOP3.LUT R3, R3, R26, RZ, 0x3c, !PT ;  /* 0x0000001a03033212 */ /* 0x000fe400078e3cff */
[----:B------:R-:W-:Y:S01]  /*0b20*/  @P3 LOP3.LUT R2, R2, R23, RZ, 0x3c, !PT ;  /* 0x0000001702023212 */ /* 0x000fe200078e3cff */
[----:B------:R-:W4:Y:S01]  /*0b30*/  @P5 LDG.E R26, desc[UR4][R8.64+0x10c] ;  /* 0x00010c04081a5981 */ /* 0x000f22000c1e1900 */
[----:B------:R-:W-:-:S03]  /*0b40*/  @P3 LOP3.LUT R6, R6, R25, RZ, 0x3c, !PT ;  /* 0x0000001906063212 */ /* 0x000fc600078e3cff */
[----:B------:R-:W4:Y:S04]  /*0b50*/  @P5 LDG.E R23, desc[UR4][R8.64+0x108] ;  /* 0x0001080408175981 */ /* 0x000f28000c1e1900 */
        /* <DEDUP_REMOVED lines=19> */
[----:B------:R-:W-:-:S05]  /*0c90*/  VIADD R18, R18, 0x10 ;  /* 0x0000001012127836 */ /* 0x000fca0000000000 */
[----:B------:R-:W-:Y:S02]  /*0ca0*/  ISETP.NE.AND P1, PT, R18, 0x20, PT ;  /* 0x000000201200780c */ /* 0x000fe40003f25270 */
[----:B------:R-:W-:-:S04]  /*0cb0*/  @P5 LOP3.LUT R7, R7, R20, RZ, 0x3c, !PT ;  /* 0x0000001407075212 */ /* 0x000fc800078e3cff */
[----:B------:R-:W-:Y:S02]  /*0cc0*/  @P6 LOP3.LUT R7, R7, R24, RZ, 0x3c, !PT ;  /* 0x0000001807076212 */ /* 0x000fe400078e3cff */
[----:B------:R-:W-:Y:S02]  /*0cd0*/  @P0 LOP3.LUT R14, R14, R27, RZ, 0x3c, !PT ;  /* 0x0000001b0e0e0212 */ /* 0x000fe400078e3cff */
[----:B------:R-:W-:Y:S02]  /*0ce0*/  @P0 LOP3.LUT R7, R7, R28, RZ, 0x3c, !PT ;  /* 0x0000001c07070212 */ /* 0x000fe400078e3cff */
[----:B--2---:R-:W-:Y:S02]  /*0cf0*/  @P6 LOP3.LUT R2, R2, R19, RZ, 0x3c, !PT ;  /* 0x0000001302026212 */ /* 0x004fe400078e3cff */
[----:B---3--:R-:W-:Y:S02]  /*0d00*/  @P6 LOP3.LUT R3, R3, R22, RZ, 0x3c, !PT ;  /* 0x0000001603036212 */ /* 0x008fe400078e3cff */
[----:B----4-:R-:W-:-:S02]  /*0d10*/  @P6 LOP3.LUT R6, R6, R21, RZ, 0x3c, !PT ;  /* 0x0000001506066212 */ /* 0x010fc400078e3cff */
[----:B------:R-:W-:Y:S02]  /*0d20*/  @P0 LOP3.LUT R3, R3, R26, RZ, 0x3c, !PT ;  /* 0x0000001a03030212 */ /* 0x000fe400078e3cff */
[----:B------:R-:W-:Y:S02]  /*0d30*/  @P0 LOP3.LUT R2, R2, R23, RZ, 0x3c, !PT ;  /* 0x0000001702020212 */ /* 0x000fe400078e3cff */
[----:B------:R-:W-:Y:S01]  /*0d40*/  @P0 LOP3.LUT R6, R6, R25, RZ, 0x3c, !PT ;  /* 0x0000001906060212 */ /* 0x000fe200078e3cff */
[----:B------:R-:W-:Y:S06]  /*0d50*/  @P1 BRA `(.L_x_20) ;  /* 0xfffffff400481947 */ /* 0x000fec000383ffff */
[----:B------:R-:W-:-:S05]  /*0d60*/  VIADD R16, R16, 0x1 ;  /* 0x0000000110107836 */ /* 0x000fca0000000000 */
[----:B------:R-:W-:-:S13]  /*0d70*/  ISETP.NE.AND P0, PT, R16, 0x5, PT ;  /* 0x000000051000780c */ /* 0x000fda0003f05270 */
[----:B------:R-:W-:Y:S05]  /*0d80*/  @P0 BRA `(.L_x_21) ;  /* 0xfffffff400200947 */ /* 0x000fea000383ffff */
[----:B------:R-:W0:Y:S01]  /*0d90*/  LDC.64 R8, c[0x0][0x380] ;  /* 0x0000e000ff087b82 */ /* 0x000e220000000a00 */
[----:B------:R-:W-:Y:S01]  /*0da0*/  IMAD R15, R0, 0x80, R15 ;  /* 0x00000080000f7824 */ /* 0x000fe200078e020f */
[----:B------:R-:W-:Y:S01]  /*0db0*/  LOP3.LUT R16, R11, 0x3, RZ, 0xc0, !PT ;  /* 0x000000030b107812 */ /* 0x000fe200078ec0ff */
[----:B------:R-:W-:-:S05]  /*0dc0*/  VIADD R13, R13, 0x1 ;  /* 0x000000010d0d7836 */ /* 0x000fca0000000000 */
[----:B------:R-:W-:Y:S01]  /*0dd0*/  ISETP.GE.U32.AND P0, PT, R13, R16, PT ;  /* 0x000000100d00720c */ /* 0x000fe20003f06070 */
[----:B0-----:R-:W-:-:S05]  /*0de0*/  IMAD.WIDE R8, R15, 0x30, R8 ;  /* 0x000000300f087825 */ /* 0x001fca00078e0208 */
[----:B------:R0:W-:Y:S04]  /*0df0*/  STG.E.64 desc[UR4][R8.64+0x8], R2 ;  /* 0x0000080208007986 */ /* 0x0001e8000c101b04 */
[----:B------:R0:W-:Y:S04]  /*0e00*/  STG.E.64 desc[UR4][R8.64+0x10], R6 ;  /* 0x0000100608007986 */ /* 0x0001e8000c101b04 */
[----:B------:R0:W-:Y:S01]  /*0e10*/  STG.E desc[UR4][R8.64+0x4], R14 ;  /* 0x0000040e08007986 */ /* 0x0001e2000c101904 */
[----:B------:R-:W-:Y:S05]  /*0e20*/  @!P0 BRA `(.L_x_22) ;  /* 0xfffffff000e88947 */ /* 0x000fea000383ffff */
.L_x_19:
[----:B------:R-:W-:Y:S05]  /*0e30*/  BSYNC.RECONVERGENT B1 ;  /* 0x0000000000017941 */ /* 0x000fea0003800200 */
.L_x_18:
[C---:B------:R-:W-:Y:S01]  /*0e40*/  ISETP.GT.U32.AND P0, PT, R11.reuse, 0x3, PT ;  /* 0x000000030b00780c */ /* 0x040fe20003f04070 */
[----:B------:R-:W-:Y:S01]  /*0e50*/  VIADD R12, R12, 0x1 ;  /* 0x000000010c0c7836 */ /* 0x000fe20000000000 */
[--C-:B------:R-:W-:Y:S02]  /*0e60*/  SHF.R.U64 R11, R11, 0x2, R10.reuse ;  /* 0x000000020b0b7819 */ /* 0x100fe4000000120a */
[----:B------:R-:W-:Y:S02]  /*0e70*/  ISETP.GT.U32.AND.EX P0, PT, R10, RZ, PT, P0 ;  /* 0x000000ff0a00720c */ /* 0x000fe40003f04100 */
[----:B------:R-:W-:-:S11]  /*0e80*/  SHF.R.U32.HI R10, RZ, 0x2, R10 ;  /* 0x00000002ff0a7819 */ /* 0x000fd6000001160a */
[----:B------:R-:W-:Y:S05]  /*0e90*/  @P0 BRA `(.L_x_23) ;  /* 0xfffffff000ac0947 */ /* 0x000fea000383ffff */
.L_x_17:
[----:B------:R-:W-:Y:S05]  /*0ea0*/  BSYNC.RECONVERGENT B0 ;  /* 0x0000000000007941 */ /* 0x000fea0003800200 */
.L_x_16:
[----:B0-----:R-:W0:Y:S01]  /*0eb0*/  S2R R5, SR_TID.X ;  /* 0x0000000000057919 */ /* 0x001e220000002100 */
[----:B------:R-:W1:Y:S01]  /*0ec0*/  LDC.64 R2, c[0x0][0x380] ;  /* 0x0000e000ff027b82 */ /* 0x000e620000000a00 */
[----:B0-----:R-:W-:-:S04]  /*0ed0*/  IMAD R5, R0, 0x80, R5 ;  /* 0x0000008000057824 */ /* 0x001fc800078e0205 */
[----:B-1----:R-:W-:-:S05]  /*0ee0*/  IMAD.WIDE R2, R5, 0x30, R2 ;  /* 0x0000003005027825 */ /* 0x002fca00078e0202 */
[----:B------:R-:W-:Y:S04]  /*0ef0*/  STG.E.64 desc[UR4][R2.64+0x18], RZ ;  /* 0x000018ff02007986 */ /* 0x000fe8000c101b04 */
[----:B------:R-:W-:Y:S04]  /*0f00*/  STG.E desc[UR4][R2.64+0x20], RZ ;  /* 0x000020ff02007986 */ /* 0x000fe8000c101904 */
[----:B------:R-:W-:Y:S01]  /*0f10*/  STG.E.64 desc[UR4][R2.64+0x28], RZ ;  /* 0x000028ff02007986 */ /* 0x000fe2000c101b04 */
[----:B------:R-:W-:Y:S05]  /*0f20*/  EXIT ;  /* 0x000000000000794d */ /* 0x000fea0003800000 */
.L_x_24:
        /* <DEDUP_REMOVED lines=13> */
.L_x_28:


//--------------------- .nv.global.init           --------------------------
	.section	.nv.global.init,"aw",@progbits
	.align	4
.nv.global.init:
	.type		mrg32k3aM1SubSeq,@object
	.size		mrg32k3aM1SubSeq,(mrg32k3aM2SubSeq - mrg32k3aM1SubSeq)
mrg32k3aM1SubSeq:
        /*0000*/ 	.byte	0x0b, 0xcc, 0xee, 0x04, 0x73, 0x29, 0x8b, 0x6f, 0xf6, 0x53, 0x03, 0xf6, 0x23, 0xf6, 0xea, 0xda
        /* <DEDUP_REMOVED lines=125> */
	.type		mrg32k3aM2SubSeq,@object
	.size		mrg32k3aM2SubSeq,(mrg32k3aM1 - mrg32k3aM2SubSeq)
mrg32k3aM2SubSeq:
        /* <DEDUP_REMOVED lines=126> */
	.type		mrg32k3aM1,@object
	.size		mrg32k3aM1,(mrg32k3aM1Seq - mrg32k3aM1)
mrg32k3aM1:
        /* <DEDUP_REMOVED lines=144> */
	.type		mrg32k3aM1Seq,@object
	.size		mrg32k3aM1Seq,(mrg32k3aM2 - mrg32k3aM1Seq)
mrg32k3aM1Seq:
        /* <DEDUP_REMOVED lines=144> */
	.type		mrg32k3aM2,@object
	.size		mrg32k3aM2,(mrg32k3aM2Seq - mrg32k3aM2)
mrg32k3aM2:
        /* <DEDUP_REMOVED lines=144> */
	.type		mrg32k3aM2Seq,@object
	.size		mrg32k3aM2Seq,(precalc_xorwow_matrix - mrg32k3aM2Seq)
mrg32k3aM2Seq:
        /* <DEDUP_REMOVED lines=144> */
	.type		precalc_xorwow_matrix,@object
	.size		precalc_xorwow_matrix,(precalc_xorwow_offset_matrix - precalc_xorwow_matrix)
precalc_xorwow_matrix:
        /* <DEDUP_REMOVED lines=6400> */
	.type		precalc_xorwow_offset_matrix,@object
	.size		precalc_xorwow_offset_matrix,(.L_1 - precalc_xorwow_offset_matrix)
precalc_xorwow_offset_matrix:
        /* <DEDUP_REMOVED lines=6400> */
.L_1:


//--------------------- .nv.shared.reserved.0     --------------------------
	.section	.nv.shared.reserved.0,"aw",@nobits
	.weak		__nv_reservedSMEM_offset_0_alias
	.size		__nv_reservedSMEM_offset_0_alias, 0, 64
	.other		__nv_reservedSMEM_offset_0_alias,@"STO_CUDA_RESERVED_SHARED STV_DEFAULT"
__nv_reservedSMEM_offset_0_alias:
	.zero		0
	.zero		64


//--------------------- .nv.constant0._Z26CrudeMonteCarloIntegrationPKfPfS1_S1_P17curandStateXORWOWi --------------------------
	.section	.nv.constant0._Z26CrudeMonteCarloIntegrationPKfPfS1_S1_P17curandStateXORWOWi,"a",@progbits
	.sectionflags	@""
	.align	4
.nv.constant0._Z26CrudeMonteCarloIntegrationPKfPfS1_S1_P17curandStateXORWOWi:
	.zero		940


//--------------------- .nv.constant0._Z9MakeEdgesPfffi --------------------------
	.section	.nv.constant0._Z9MakeEdgesPfffi,"a",@progbits
	.sectionflags	@""
	.align	4
.nv.constant0._Z9MakeEdgesPfffi:
	.zero		916


//--------------------- .nv.constant0._Z12setup_randomP17curandStateXORWOW --------------------------
	.section	.nv.constant0._Z12setup_randomP17curandStateXORWOW,"a",@progbits
	.sectionflags	@""
	.align	4
.nv.constant0._Z12setup_randomP17curandStateXORWOW:
	.zero		904


//--------------------- SYMBOLS --------------------------

	.type		.nv.reservedSmem.offset0,@object
	.size		.nv.reservedSmem.offset0,0x4
